//
// Generated by NVIDIA NVVM Compiler
//
// Compiler Build ID: CL-36424714
// Cuda compilation tools, release 13.0, V13.0.88
// Based on NVVM 20.0.0
//

.version 9.0
.target sm_100
.address_size 64

	// .globl	_Z15gaussian_sharedPKhPhii
.extern .shared .align 16 .b8 s[];

.visible .entry _Z15gaussian_sharedPKhPhii(
	.param .u64 .ptr .align 1 _Z15gaussian_sharedPKhPhii_param_0,
	.param .u64 .ptr .align 1 _Z15gaussian_sharedPKhPhii_param_1,
	.param .u32 _Z15gaussian_sharedPKhPhii_param_2,
	.param .u32 _Z15gaussian_sharedPKhPhii_param_3
)
{
	.reg .pred 	%p<20>;
	.reg .b16 	%rs<113>;
	.reg .b32 	%r<120>;
	.reg .b32 	%f<90>;
	.reg .b64 	%rd<18>;

	ld.param.u64 	%rd8, [_Z15gaussian_sharedPKhPhii_param_0];
	ld.param.u32 	%r16, [_Z15gaussian_sharedPKhPhii_param_2];
	ld.param.u32 	%r17, [_Z15gaussian_sharedPKhPhii_param_3];
	cvta.to.global.u64 	%rd1, %rd8;
	mov.u32 	%r1, %tid.x;
	mov.u32 	%r2, %tid.y;
	mov.u32 	%r18, %ctaid.x;
	mov.u32 	%r19, %ntid.x;
	mul.lo.s32 	%r20, %r18, %r19;
	mov.u32 	%r21, %ctaid.y;
	mov.u32 	%r22, %ntid.y;
	mul.lo.s32 	%r23, %r21, %r22;
	add.s32 	%r3, %r20, %r1;
	add.s32 	%r4, %r23, %r2;
	add.s32 	%r5, %r19, 2;
	add.s32 	%r24, %r1, 1;
	max.s32 	%r25, %r3, 0;
	add.s32 	%r26, %r16, -1;
	min.s32 	%r27, %r25, %r26;
	add.s32 	%r28, %r17, -1;
	min.s32 	%r29, %r4, %r28;
	mul.lo.s32 	%r30, %r29, %r16;
	add.s32 	%r31, %r30, %r27;
	shl.b32 	%r32, %r31, 2;
	mad.lo.s32 	%r33, %r5, %r2, %r5;
	add.s32 	%r34, %r33, %r24;
	shl.b32 	%r35, %r34, 2;
	setp.ne.s32 	%p1, %r1, 0;
	max.s32 	%r36, %r20, 1;
	add.s32 	%r37, %r36, -1;
	min.s32 	%r38, %r37, %r26;
	add.s32 	%r39, %r30, %r38;
	shl.b32 	%r40, %r39, 2;
	shl.b32 	%r41, %r33, 2;
	add.s32 	%r6, %r19, -1;
	max.s32 	%r42, %r3, -1;
	add.s32 	%r43, %r42, 1;
	min.s32 	%r44, %r43, %r26;
	add.s32 	%r45, %r30, %r44;
	shl.b32 	%r7, %r45, 2;
	max.u32 	%r46, %r23, 1;
	add.s32 	%r47, %r46, -1;
	min.s32 	%r48, %r47, %r28;
	mad.lo.s32 	%r49, %r48, %r16, %r27;
	shl.b32 	%r8, %r49, 2;
	shl.b32 	%r9, %r24, 2;
	add.s32 	%r10, %r22, -1;
	add.s32 	%r50, %r4, 1;
	min.s32 	%r51, %r50, %r28;
	mad.lo.s32 	%r11, %r51, %r16, %r27;
	cvt.s64.s32 	%rd9, %r32;
	add.s64 	%rd2, %rd1, %rd9;
	ld.global.nc.u8 	%rs1, [%rd2];
	cvt.u16.u8 	%rs2, %rs1;
	mov.u32 	%r52, s;
	add.s32 	%r12, %r52, %r35;
	st.shared.u8 	[%r12], %rs2;
	cvt.s64.s32 	%rd10, %r40;
	add.s64 	%rd3, %rd1, %rd10;
	add.s32 	%r13, %r52, %r41;
	@%p1 bra 	$L__BB0_2;
	ld.global.nc.u8 	%rs3, [%rd3];
	cvt.u16.u8 	%rs4, %rs3;
	st.shared.u8 	[%r13], %rs4;
$L__BB0_2:
	setp.lt.u32 	%p2, %r1, %r6;
	cvt.s64.s32 	%rd11, %r7;
	add.s64 	%rd4, %rd1, %rd11;
	@%p2 bra 	$L__BB0_4;
	ld.global.nc.u8 	%rs5, [%rd4];
	cvt.u16.u8 	%rs6, %rs5;
	st.shared.u8 	[%r12+4], %rs6;
$L__BB0_4:
	setp.ne.s32 	%p3, %r2, 0;
	cvt.s64.s32 	%rd12, %r8;
	add.s64 	%rd5, %rd1, %rd12;
	add.s32 	%r14, %r52, %r9;
	@%p3 bra 	$L__BB0_6;
	ld.global.nc.u8 	%rs7, [%rd5];
	cvt.u16.u8 	%rs8, %rs7;
	st.shared.u8 	[%r14], %rs8;
$L__BB0_6:
	setp.lt.u32 	%p4, %r2, %r10;
	shl.b32 	%r54, %r11, 2;
	cvt.s64.s32 	%rd13, %r54;
	add.s64 	%rd6, %rd1, %rd13;
	shl.b32 	%r55, %r5, 2;
	add.s32 	%r15, %r12, %r55;
	@%p4 bra 	$L__BB0_8;
	ld.global.nc.u8 	%rs9, [%rd6];
	cvt.u16.u8 	%rs10, %rs9;
	st.shared.u8 	[%r15], %rs10;
$L__BB0_8:
	setp.ne.s32 	%p5, %r1, 0;
	ld.global.nc.u8 	%rs11, [%rd2+1];
	cvt.u16.u8 	%rs12, %rs11;
	st.shared.u8 	[%r12+1], %rs12;
	@%p5 bra 	$L__BB0_10;
	ld.global.nc.u8 	%rs13, [%rd3+1];
	cvt.u16.u8 	%rs14, %rs13;
	st.shared.u8 	[%r13+1], %rs14;
$L__BB0_10:
	setp.lt.u32 	%p6, %r1, %r6;
	@%p6 bra 	$L__BB0_12;
	ld.global.nc.u8 	%rs15, [%rd4+1];
	cvt.u16.u8 	%rs16, %rs15;
	st.shared.u8 	[%r12+5], %rs16;
$L__BB0_12:
	setp.ne.s32 	%p7, %r2, 0;
	@%p7 bra 	$L__BB0_14;
	ld.global.nc.u8 	%rs17, [%rd5+1];
	cvt.u16.u8 	%rs18, %rs17;
	st.shared.u8 	[%r14+1], %rs18;
$L__BB0_14:
	setp.lt.u32 	%p8, %r2, %r10;
	@%p8 bra 	$L__BB0_16;
	ld.global.nc.u8 	%rs19, [%rd6+1];
	cvt.u16.u8 	%rs20, %rs19;
	st.shared.u8 	[%r15+1], %rs20;
$L__BB0_16:
	setp.ne.s32 	%p9, %r1, 0;
	ld.global.nc.u8 	%rs21, [%rd2+2];
	cvt.u16.u8 	%rs22, %rs21;
	st.shared.u8 	[%r12+2], %rs22;
	@%p9 bra 	$L__BB0_18;
	ld.global.nc.u8 	%rs23, [%rd3+2];
	cvt.u16.u8 	%rs24, %rs23;
	st.shared.u8 	[%r13+2], %rs24;
$L__BB0_18:
	setp.lt.u32 	%p10, %r1, %r6;
	@%p10 bra 	$L__BB0_20;
	ld.global.nc.u8 	%rs25, [%rd4+2];
	cvt.u16.u8 	%rs26, %rs25;
	st.shared.u8 	[%r12+6], %rs26;
$L__BB0_20:
	setp.ne.s32 	%p11, %r2, 0;
	@%p11 bra 	$L__BB0_22;
	ld.global.nc.u8 	%rs27, [%rd5+2];
	cvt.u16.u8 	%rs28, %rs27;
	st.shared.u8 	[%r14+2], %rs28;
$L__BB0_22:
	setp.lt.u32 	%p12, %r2, %r10;
	@%p12 bra 	$L__BB0_24;
	ld.global.nc.u8 	%rs29, [%rd6+2];
	cvt.u16.u8 	%rs30, %rs29;
	st.shared.u8 	[%r15+2], %rs30;
$L__BB0_24:
	setp.ne.s32 	%p13, %r1, 0;
	ld.global.nc.u8 	%rs31, [%rd2+3];
	cvt.u16.u8 	%rs32, %rs31;
	st.shared.u8 	[%r12+3], %rs32;
	@%p13 bra 	$L__BB0_26;
	ld.global.nc.u8 	%rs33, [%rd3+3];
	cvt.u16.u8 	%rs34, %rs33;
	st.shared.u8 	[%r13+3], %rs34;
$L__BB0_26:
	setp.lt.u32 	%p14, %r1, %r6;
	@%p14 bra 	$L__BB0_28;
	ld.global.nc.u8 	%rs35, [%rd4+3];
	cvt.u16.u8 	%rs36, %rs35;
	st.shared.u8 	[%r12+7], %rs36;
$L__BB0_28:
	setp.ne.s32 	%p15, %r2, 0;
	@%p15 bra 	$L__BB0_30;
	ld.global.nc.u8 	%rs37, [%rd5+3];
	cvt.u16.u8 	%rs38, %rs37;
	st.shared.u8 	[%r14+3], %rs38;
$L__BB0_30:
	setp.lt.u32 	%p16, %r2, %r10;
	@%p16 bra 	$L__BB0_32;
	ld.global.nc.u8 	%rs39, [%rd6+3];
	cvt.u16.u8 	%rs40, %rs39;
	st.shared.u8 	[%r15+3], %rs40;
$L__BB0_32:
	ld.param.u32 	%r118, [_Z15gaussian_sharedPKhPhii_param_2];
	bar.sync 	0;
	setp.ge.s32 	%p17, %r3, %r118;
	setp.ge.s32 	%p18, %r4, %r17;
	or.pred  	%p19, %p17, %p18;
	@%p19 bra 	$L__BB0_34;
	ld.param.u32 	%r119, [_Z15gaussian_sharedPKhPhii_param_2];
	ld.param.u64 	%rd17, [_Z15gaussian_sharedPKhPhii_param_1];
	mad.lo.s32 	%r56, %r119, %r4, %r3;
	shl.b32 	%r57, %r56, 2;
	shl.b32 	%r58, %r5, 1;
	mov.u32 	%r59, %tid.y;
	mad.lo.s32 	%r60, %r5, %r59, %r5;
	add.s32 	%r61, %r60, %r5;
	sub.s32 	%r62, %r61, %r58;
	add.s32 	%r63, %r1, %r62;
	shl.b32 	%r64, %r63, 2;
	mov.u32 	%r65, s;
	add.s32 	%r66, %r65, %r64;
	ld.shared.u32 	%r67, [%r66];
	bfe.u32 	%r68, %r67, 0, 8;
	cvt.u16.u32 	%rs41, %r68;
	and.b16  	%rs42, %rs41, 255;
	bfe.u32 	%r69, %r67, 8, 8;
	cvt.u16.u32 	%rs43, %r69;
	and.b16  	%rs44, %rs43, 255;
	bfe.u32 	%r70, %r67, 16, 8;
	cvt.u16.u32 	%rs45, %r70;
	and.b16  	%rs46, %rs45, 255;
	bfe.u32 	%r71, %r67, 24, 8;
	cvt.u16.u32 	%rs47, %r71;
	and.b16  	%rs48, %rs47, 255;
	cvt.rn.f32.u16 	%f1, %rs42;
	fma.rn.f32 	%f2, %f1, 0f3D800000, 0f00000000;
	ld.shared.u32 	%r72, [%r66+4];
	bfe.u32 	%r73, %r72, 0, 8;
	cvt.u16.u32 	%rs49, %r73;
	and.b16  	%rs50, %rs49, 255;
	bfe.u32 	%r74, %r72, 8, 8;
	cvt.u16.u32 	%rs51, %r74;
	and.b16  	%rs52, %rs51, 255;
	bfe.u32 	%r75, %r72, 16, 8;
	cvt.u16.u32 	%rs53, %r75;
	and.b16  	%rs54, %rs53, 255;
	bfe.u32 	%r76, %r72, 24, 8;
	cvt.u16.u32 	%rs55, %r76;
	and.b16  	%rs56, %rs55, 255;
	cvt.rn.f32.u16 	%f3, %rs50;
	fma.rn.f32 	%f4, %f3, 0f3E000000, %f2;
	ld.shared.u32 	%r77, [%r66+8];
	bfe.u32 	%r78, %r77, 0, 8;
	cvt.u16.u32 	%rs57, %r78;
	and.b16  	%rs58, %rs57, 255;
	bfe.u32 	%r79, %r77, 8, 8;
	cvt.u16.u32 	%rs59, %r79;
	and.b16  	%rs60, %rs59, 255;
	bfe.u32 	%r80, %r77, 16, 8;
	cvt.u16.u32 	%rs61, %r80;
	and.b16  	%rs62, %rs61, 255;
	bfe.u32 	%r81, %r77, 24, 8;
	cvt.u16.u32 	%rs63, %r81;
	and.b16  	%rs64, %rs63, 255;
	cvt.rn.f32.u16 	%f5, %rs58;
	fma.rn.f32 	%f6, %f5, 0f3D800000, %f4;
	ld.shared.u32 	%r82, [%r12+-4];
	bfe.u32 	%r83, %r82, 0, 8;
	cvt.u16.u32 	%rs65, %r83;
	and.b16  	%rs66, %rs65, 255;
	bfe.u32 	%r84, %r82, 8, 8;
	cvt.u16.u32 	%rs67, %r84;
	and.b16  	%rs68, %rs67, 255;
	bfe.u32 	%r85, %r82, 16, 8;
	cvt.u16.u32 	%rs69, %r85;
	and.b16  	%rs70, %rs69, 255;
	bfe.u32 	%r86, %r82, 24, 8;
	cvt.u16.u32 	%rs71, %r86;
	and.b16  	%rs72, %rs71, 255;
	cvt.rn.f32.u16 	%f7, %rs66;
	fma.rn.f32 	%f8, %f7, 0f3E000000, %f6;
	ld.shared.u32 	%r87, [%r12];
	bfe.u32 	%r88, %r87, 0, 8;
	cvt.u16.u32 	%rs73, %r88;
	and.b16  	%rs74, %rs73, 255;
	bfe.u32 	%r89, %r87, 8, 8;
	cvt.u16.u32 	%rs75, %r89;
	and.b16  	%rs76, %rs75, 255;
	bfe.u32 	%r90, %r87, 16, 8;
	cvt.u16.u32 	%rs77, %r90;
	and.b16  	%rs78, %rs77, 255;
	bfe.u32 	%r91, %r87, 24, 8;
	cvt.u16.u32 	%rs79, %r91;
	and.b16  	%rs80, %rs79, 255;
	cvt.rn.f32.u16 	%f9, %rs74;
	fma.rn.f32 	%f10, %f9, 0f3E800000, %f8;
	ld.shared.u32 	%r92, [%r12+4];
	bfe.u32 	%r93, %r92, 0, 8;
	cvt.u16.u32 	%rs81, %r93;
	and.b16  	%rs82, %rs81, 255;
	bfe.u32 	%r94, %r92, 8, 8;
	cvt.u16.u32 	%rs83, %r94;
	and.b16  	%rs84, %rs83, 255;
	bfe.u32 	%r95, %r92, 16, 8;
	cvt.u16.u32 	%rs85, %r95;
	and.b16  	%rs86, %rs85, 255;
	bfe.u32 	%r96, %r92, 24, 8;
	cvt.u16.u32 	%rs87, %r96;
	and.b16  	%rs88, %rs87, 255;
	cvt.rn.f32.u16 	%f11, %rs82;
	fma.rn.f32 	%f12, %f11, 0f3E000000, %f10;
	shl.b32 	%r97, %r5, 2;
	add.s32 	%r98, %r12, %r97;
	ld.shared.u32 	%r99, [%r98+-4];
	bfe.u32 	%r100, %r99, 0, 8;
	cvt.u16.u32 	%rs89, %r100;
	and.b16  	%rs90, %rs89, 255;
	bfe.u32 	%r101, %r99, 8, 8;
	cvt.u16.u32 	%rs91, %r101;
	and.b16  	%rs92, %rs91, 255;
	bfe.u32 	%r102, %r99, 16, 8;
	cvt.u16.u32 	%rs93, %r102;
	and.b16  	%rs94, %rs93, 255;
	bfe.u32 	%r103, %r99, 24, 8;
	cvt.u16.u32 	%rs95, %r103;
	and.b16  	%rs96, %rs95, 255;
	cvt.rn.f32.u16 	%f13, %rs90;
	fma.rn.f32 	%f14, %f13, 0f3D800000, %f12;
	ld.shared.u32 	%r104, [%r98];
	bfe.u32 	%r105, %r104, 0, 8;
	cvt.u16.u32 	%rs97, %r105;
	and.b16  	%rs98, %rs97, 255;
	bfe.u32 	%r106, %r104, 8, 8;
	cvt.u16.u32 	%rs99, %r106;
	and.b16  	%rs100, %rs99, 255;
	bfe.u32 	%r107, %r104, 16, 8;
	cvt.u16.u32 	%rs101, %r107;
	and.b16  	%rs102, %rs101, 255;
	bfe.u32 	%r108, %r104, 24, 8;
	cvt.u16.u32 	%rs103, %r108;
	and.b16  	%rs104, %rs103, 255;
	cvt.rn.f32.u16 	%f15, %rs98;
	fma.rn.f32 	%f16, %f15, 0f3E000000, %f14;
	ld.shared.u32 	%r109, [%r98+4];
	bfe.u32 	%r110, %r109, 0, 8;
	cvt.u16.u32 	%rs105, %r110;
	and.b16  	%rs106, %rs105, 255;
	bfe.u32 	%r111, %r109, 8, 8;
	cvt.u16.u32 	%rs107, %r111;
	and.b16  	%rs108, %rs107, 255;
	bfe.u32 	%r112, %r109, 16, 8;
	cvt.u16.u32 	%rs109, %r112;
	and.b16  	%rs110, %rs109, 255;
	bfe.u32 	%r113, %r109, 24, 8;
	cvt.u16.u32 	%rs111, %r113;
	and.b16  	%rs112, %rs111, 255;
	cvt.rn.f32.u16 	%f17, %rs106;
	fma.rn.f32 	%f18, %f17, 0f3D800000, %f16;
	max.f32 	%f19, %f18, 0f00000000;
	min.f32 	%f20, %f19, 0f437F0000;
	mov.f32 	%f21, 0f3F000000;
	add.rz.f32 	%f22, %f20, %f21;
	cvt.rzi.f32.f32 	%f23, %f22;
	cvt.rzi.u32.f32 	%r114, %f23;
	cvt.s64.s32 	%rd14, %r57;
	cvta.to.global.u64 	%rd15, %rd17;
	add.s64 	%rd16, %rd15, %rd14;
	st.global.u8 	[%rd16], %r114;
	cvt.rn.f32.u16 	%f24, %rs44;
	fma.rn.f32 	%f25, %f24, 0f3D800000, 0f00000000;
	cvt.rn.f32.u16 	%f26, %rs52;
	fma.rn.f32 	%f27, %f26, 0f3E000000, %f25;
	cvt.rn.f32.u16 	%f28, %rs60;
	fma.rn.f32 	%f29, %f28, 0f3D800000, %f27;
	cvt.rn.f32.u16 	%f30, %rs68;
	fma.rn.f32 	%f31, %f30, 0f3E000000, %f29;
	cvt.rn.f32.u16 	%f32, %rs76;
	fma.rn.f32 	%f33, %f32, 0f3E800000, %f31;
	cvt.rn.f32.u16 	%f34, %rs84;
	fma.rn.f32 	%f35, %f34, 0f3E000000, %f33;
	cvt.rn.f32.u16 	%f36, %rs92;
	fma.rn.f32 	%f37, %f36, 0f3D800000, %f35;
	cvt.rn.f32.u16 	%f38, %rs100;
	fma.rn.f32 	%f39, %f38, 0f3E000000, %f37;
	cvt.rn.f32.u16 	%f40, %rs108;
	fma.rn.f32 	%f41, %f40, 0f3D800000, %f39;
	max.f32 	%f42, %f41, 0f00000000;
	min.f32 	%f43, %f42, 0f437F0000;
	add.rz.f32 	%f44, %f43, %f21;
	cvt.rzi.f32.f32 	%f45, %f44;
	cvt.rzi.u32.f32 	%r115, %f45;
	st.global.u8 	[%rd16+1], %r115;
	cvt.rn.f32.u16 	%f46, %rs46;
	fma.rn.f32 	%f47, %f46, 0f3D800000, 0f00000000;
	cvt.rn.f32.u16 	%f48, %rs54;
	fma.rn.f32 	%f49, %f48, 0f3E000000, %f47;
	cvt.rn.f32.u16 	%f50, %rs62;
	fma.rn.f32 	%f51, %f50, 0f3D800000, %f49;
	cvt.rn.f32.u16 	%f52, %rs70;
	fma.rn.f32 	%f53, %f52, 0f3E000000, %f51;
	cvt.rn.f32.u16 	%f54, %rs78;
	fma.rn.f32 	%f55, %f54, 0f3E800000, %f53;
	cvt.rn.f32.u16 	%f56, %rs86;
	fma.rn.f32 	%f57, %f56, 0f3E000000, %f55;
	cvt.rn.f32.u16 	%f58, %rs94;
	fma.rn.f32 	%f59, %f58, 0f3D800000, %f57;
	cvt.rn.f32.u16 	%f60, %rs102;
	fma.rn.f32 	%f61, %f60, 0f3E000000, %f59;
	cvt.rn.f32.u16 	%f62, %rs110;
	fma.rn.f32 	%f63, %f62, 0f3D800000, %f61;
	max.f32 	%f64, %f63, 0f00000000;
	min.f32 	%f65, %f64, 0f437F0000;
	add.rz.f32 	%f66, %f65, %f21;
	cvt.rzi.f32.f32 	%f67, %f66;
	cvt.rzi.u32.f32 	%r116, %f67;
	st.global.u8 	[%rd16+2], %r116;
	cvt.rn.f32.u16 	%f68, %rs48;
	fma.rn.f32 	%f69, %f68, 0f3D800000, 0f00000000;
	cvt.rn.f32.u16 	%f70, %rs56;
	fma.rn.f32 	%f71, %f70, 0f3E000000, %f69;
	cvt.rn.f32.u16 	%f72, %rs64;
	fma.rn.f32 	%f73, %f72, 0f3D800000, %f71;
	cvt.rn.f32.u16 	%f74, %rs72;
	fma.rn.f32 	%f75, %f74, 0f3E000000, %f73;
	cvt.rn.f32.u16 	%f76, %rs80;
	fma.rn.f32 	%f77, %f76, 0f3E800000, %f75;
	cvt.rn.f32.u16 	%f78, %rs88;
	fma.rn.f32 	%f79, %f78, 0f3E000000, %f77;
	cvt.rn.f32.u16 	%f80, %rs96;
	fma.rn.f32 	%f81, %f80, 0f3D800000, %f79;
	cvt.rn.f32.u16 	%f82, %rs104;
	fma.rn.f32 	%f83, %f82, 0f3E000000, %f81;
	cvt.rn.f32.u16 	%f84, %rs112;
	fma.rn.f32 	%f85, %f84, 0f3D800000, %f83;
	max.f32 	%f86, %f85, 0f00000000;
	min.f32 	%f87, %f86, 0f437F0000;
	add.rz.f32 	%f88, %f87, %f21;
	cvt.rzi.f32.f32 	%f89, %f88;
	cvt.rzi.u32.f32 	%r117, %f89;
	st.global.u8 	[%rd16+3], %r117;
$L__BB0_34:
	ret;

}
	// .globl	_Z12sobel_sharedPKhPhii
.visible .entry _Z12sobel_sharedPKhPhii(
	.param .u64 .ptr .align 1 _Z12sobel_sharedPKhPhii_param_0,
	.param .u64 .ptr .align 1 _Z12sobel_sharedPKhPhii_param_1,
	.param .u32 _Z12sobel_sharedPKhPhii_param_2,
	.param .u32 _Z12sobel_sharedPKhPhii_param_3
)
{
	.reg .pred 	%p<24>;
	.reg .b16 	%rs<81>;
	.reg .b32 	%r<181>;
	.reg .b32 	%f<9>;
	.reg .b64 	%rd<17>;

	ld.param.u64 	%rd8, [_Z12sobel_sharedPKhPhii_param_0];
	ld.param.u64 	%rd7, [_Z12sobel_sharedPKhPhii_param_1];
	ld.param.u32 	%r19, [_Z12sobel_sharedPKhPhii_param_2];
	ld.param.u32 	%r20, [_Z12sobel_sharedPKhPhii_param_3];
	cvta.to.global.u64 	%rd1, %rd8;
	mov.u32 	%r1, %tid.x;
	mov.u32 	%r2, %tid.y;
	mov.u32 	%r21, %ctaid.x;
	mov.u32 	%r22, %ntid.x;
	mul.lo.s32 	%r23, %r21, %r22;
	mov.u32 	%r24, %ctaid.y;
	mov.u32 	%r25, %ntid.y;
	mul.lo.s32 	%r26, %r24, %r25;
	add.s32 	%r3, %r23, %r1;
	add.s32 	%r4, %r26, %r2;
	add.s32 	%r5, %r22, 2;
	add.s32 	%r27, %r1, 1;
	max.s32 	%r28, %r3, 0;
	add.s32 	%r6, %r19, -1;
	min.s32 	%r29, %r28, %r6;
	add.s32 	%r7, %r20, -1;
	min.s32 	%r30, %r4, %r7;
	mul.lo.s32 	%r31, %r30, %r19;
	add.s32 	%r32, %r31, %r29;
	shl.b32 	%r33, %r32, 2;
	mad.lo.s32 	%r8, %r5, %r2, %r5;
	add.s32 	%r34, %r8, %r27;
	shl.b32 	%r35, %r34, 2;
	setp.ne.s32 	%p1, %r1, 0;
	max.s32 	%r36, %r23, 1;
	add.s32 	%r37, %r36, -1;
	min.s32 	%r38, %r37, %r6;
	add.s32 	%r39, %r31, %r38;
	shl.b32 	%r40, %r39, 2;
	shl.b32 	%r41, %r8, 2;
	add.s32 	%r9, %r22, -1;
	max.s32 	%r42, %r3, -1;
	add.s32 	%r43, %r42, 1;
	min.s32 	%r44, %r43, %r6;
	add.s32 	%r45, %r31, %r44;
	shl.b32 	%r10, %r45, 2;
	max.u32 	%r46, %r26, 1;
	add.s32 	%r47, %r46, -1;
	min.s32 	%r48, %r47, %r7;
	mad.lo.s32 	%r49, %r48, %r19, %r29;
	shl.b32 	%r11, %r49, 2;
	shl.b32 	%r12, %r27, 2;
	add.s32 	%r13, %r25, -1;
	add.s32 	%r50, %r4, 1;
	min.s32 	%r51, %r50, %r7;
	mad.lo.s32 	%r14, %r51, %r19, %r29;
	cvt.s64.s32 	%rd9, %r33;
	add.s64 	%rd2, %rd1, %rd9;
	ld.global.nc.u8 	%rs1, [%rd2];
	cvt.u16.u8 	%rs2, %rs1;
	mov.u32 	%r52, s;
	add.s32 	%r15, %r52, %r35;
	st.shared.u8 	[%r15], %rs2;
	cvt.s64.s32 	%rd10, %r40;
	add.s64 	%rd3, %rd1, %rd10;
	add.s32 	%r16, %r52, %r41;
	@%p1 bra 	$L__BB1_2;
	ld.global.nc.u8 	%rs3, [%rd3];
	cvt.u16.u8 	%rs4, %rs3;
	st.shared.u8 	[%r16], %rs4;
$L__BB1_2:
	setp.lt.u32 	%p2, %r1, %r9;
	cvt.s64.s32 	%rd11, %r10;
	add.s64 	%rd4, %rd1, %rd11;
	@%p2 bra 	$L__BB1_4;
	ld.global.nc.u8 	%rs5, [%rd4];
	cvt.u16.u8 	%rs6, %rs5;
	st.shared.u8 	[%r15+4], %rs6;
$L__BB1_4:
	setp.ne.s32 	%p3, %r2, 0;
	cvt.s64.s32 	%rd12, %r11;
	add.s64 	%rd5, %rd1, %rd12;
	add.s32 	%r17, %r52, %r12;
	@%p3 bra 	$L__BB1_6;
	ld.global.nc.u8 	%rs7, [%rd5];
	cvt.u16.u8 	%rs8, %rs7;
	st.shared.u8 	[%r17], %rs8;
$L__BB1_6:
	setp.lt.u32 	%p4, %r2, %r13;
	shl.b32 	%r54, %r14, 2;
	cvt.s64.s32 	%rd13, %r54;
	add.s64 	%rd6, %rd1, %rd13;
	shl.b32 	%r55, %r5, 2;
	add.s32 	%r18, %r15, %r55;
	@%p4 bra 	$L__BB1_8;
	ld.global.nc.u8 	%rs9, [%rd6];
	cvt.u16.u8 	%rs10, %rs9;
	st.shared.u8 	[%r18], %rs10;
$L__BB1_8:
	ld.global.nc.u8 	%rs11, [%rd2+1];
	cvt.u16.u8 	%rs12, %rs11;
	st.shared.u8 	[%r15+1], %rs12;
	@%p1 bra 	$L__BB1_10;
	ld.global.nc.u8 	%rs13, [%rd3+1];
	cvt.u16.u8 	%rs14, %rs13;
	st.shared.u8 	[%r16+1], %rs14;
$L__BB1_10:
	@%p2 bra 	$L__BB1_12;
	ld.global.nc.u8 	%rs15, [%rd4+1];
	cvt.u16.u8 	%rs16, %rs15;
	st.shared.u8 	[%r15+5], %rs16;
$L__BB1_12:
	@%p3 bra 	$L__BB1_14;
	ld.global.nc.u8 	%rs17, [%rd5+1];
	cvt.u16.u8 	%rs18, %rs17;
	st.shared.u8 	[%r17+1], %rs18;
$L__BB1_14:
	@%p4 bra 	$L__BB1_16;
	ld.global.nc.u8 	%rs19, [%rd6+1];
	cvt.u16.u8 	%rs20, %rs19;
	st.shared.u8 	[%r18+1], %rs20;
$L__BB1_16:
	ld.global.nc.u8 	%rs21, [%rd2+2];
	cvt.u16.u8 	%rs22, %rs21;
	st.shared.u8 	[%r15+2], %rs22;
	@%p1 bra 	$L__BB1_18;
	ld.global.nc.u8 	%rs23, [%rd3+2];
	cvt.u16.u8 	%rs24, %rs23;
	st.shared.u8 	[%r16+2], %rs24;
$L__BB1_18:
	@%p2 bra 	$L__BB1_20;
	ld.global.nc.u8 	%rs25, [%rd4+2];
	cvt.u16.u8 	%rs26, %rs25;
	st.shared.u8 	[%r15+6], %rs26;
$L__BB1_20:
	@%p3 bra 	$L__BB1_22;
	ld.global.nc.u8 	%rs27, [%rd5+2];
	cvt.u16.u8 	%rs28, %rs27;
	st.shared.u8 	[%r17+2], %rs28;
$L__BB1_22:
	@%p4 bra 	$L__BB1_24;
	ld.global.nc.u8 	%rs29, [%rd6+2];
	cvt.u16.u8 	%rs30, %rs29;
	st.shared.u8 	[%r18+2], %rs30;
$L__BB1_24:
	ld.global.nc.u8 	%rs31, [%rd2+3];
	cvt.u16.u8 	%rs32, %rs31;
	st.shared.u8 	[%r15+3], %rs32;
	@%p1 bra 	$L__BB1_26;
	ld.global.nc.u8 	%rs33, [%rd3+3];
	cvt.u16.u8 	%rs34, %rs33;
	st.shared.u8 	[%r16+3], %rs34;
$L__BB1_26:
	setp.lt.u32 	%p14, %r1, %r9;
	@%p14 bra 	$L__BB1_28;
	ld.global.nc.u8 	%rs35, [%rd4+3];
	cvt.u16.u8 	%rs36, %rs35;
	st.shared.u8 	[%r15+7], %rs36;
$L__BB1_28:
	setp.ne.s32 	%p15, %r2, 0;
	@%p15 bra 	$L__BB1_30;
	ld.global.nc.u8 	%rs37, [%rd5+3];
	cvt.u16.u8 	%rs38, %rs37;
	st.shared.u8 	[%r17+3], %rs38;
$L__BB1_30:
	setp.lt.u32 	%p16, %r2, %r13;
	@%p16 bra 	$L__BB1_32;
	ld.global.nc.u8 	%rs39, [%rd6+3];
	cvt.u16.u8 	%rs40, %rs39;
	st.shared.u8 	[%r18+3], %rs40;
$L__BB1_32:
	bar.sync 	0;
	setp.lt.s32 	%p17, %r3, 1;
	setp.ge.s32 	%p18, %r3, %r6;
	or.pred  	%p19, %p17, %p18;
	setp.eq.s32 	%p20, %r4, 0;
	or.pred  	%p21, %p19, %p20;
	setp.ge.s32 	%p22, %r4, %r7;
	or.pred  	%p23, %p21, %p22;
	@%p23 bra 	$L__BB1_34;
	mad.lo.s32 	%r56, %r19, %r4, %r3;
	shl.b32 	%r57, %r56, 2;
	shl.b32 	%r58, %r5, 1;
	add.s32 	%r59, %r8, %r5;
	sub.s32 	%r60, %r59, %r58;
	add.s32 	%r61, %r1, %r60;
	shl.b32 	%r62, %r61, 2;
	add.s32 	%r64, %r52, %r62;
	ld.shared.u32 	%r65, [%r64];
	bfe.u32 	%r66, %r65, 0, 8;
	ld.shared.u32 	%r67, [%r64+4];
	bfe.u32 	%r68, %r67, 0, 8;
	cvt.u16.u32 	%rs41, %r68;
	bfe.u32 	%r69, %r67, 8, 8;
	cvt.u16.u32 	%rs42, %r69;
	bfe.u32 	%r70, %r67, 16, 8;
	cvt.u16.u32 	%rs43, %r70;
	bfe.u32 	%r71, %r67, 24, 8;
	cvt.u16.u32 	%rs44, %r71;
	and.b16  	%rs45, %rs41, 255;
	mul.wide.u16 	%r72, %rs45, 2;
	ld.shared.u32 	%r73, [%r64+8];
	bfe.u32 	%r74, %r73, 0, 8;
	add.s32 	%r75, %r66, %r74;
	add.s32 	%r76, %r72, %r75;
	ld.shared.u32 	%r77, [%r15+-4];
	bfe.u32 	%r78, %r77, 0, 8;
	cvt.u16.u32 	%rs46, %r78;
	bfe.u32 	%r79, %r77, 8, 8;
	cvt.u16.u32 	%rs47, %r79;
	bfe.u32 	%r80, %r77, 16, 8;
	cvt.u16.u32 	%rs48, %r80;
	bfe.u32 	%r81, %r77, 24, 8;
	cvt.u16.u32 	%rs49, %r81;
	and.b16  	%rs50, %rs46, 255;
	mul.wide.u16 	%r82, %rs50, 2;
	add.s32 	%r83, %r82, %r66;
	ld.shared.u32 	%r84, [%r15+4];
	bfe.u32 	%r85, %r84, 0, 8;
	cvt.u16.u32 	%rs51, %r85;
	bfe.u32 	%r86, %r84, 8, 8;
	cvt.u16.u32 	%rs52, %r86;
	bfe.u32 	%r87, %r84, 16, 8;
	cvt.u16.u32 	%rs53, %r87;
	bfe.u32 	%r88, %r84, 24, 8;
	cvt.u16.u32 	%rs54, %r88;
	and.b16  	%rs55, %rs51, 255;
	mul.wide.u16 	%r89, %rs55, 2;
	ld.shared.u32 	%r90, [%r18+-4];
	bfe.u32 	%r91, %r90, 0, 8;
	add.s32 	%r92, %r89, %r74;
	add.s32 	%r93, %r83, %r91;
	sub.s32 	%r94, %r92, %r93;
	sub.s32 	%r95, %r91, %r76;
	ld.shared.u32 	%r96, [%r18];
	bfe.u32 	%r97, %r96, 0, 8;
	cvt.u16.u32 	%rs56, %r97;
	bfe.u32 	%r98, %r96, 8, 8;
	cvt.u16.u32 	%rs57, %r98;
	bfe.u32 	%r99, %r96, 16, 8;
	cvt.u16.u32 	%rs58, %r99;
	bfe.u32 	%r100, %r96, 24, 8;
	cvt.u16.u32 	%rs59, %r100;
	and.b16  	%rs60, %rs56, 255;
	mul.wide.u16 	%r101, %rs60, 2;
	add.s32 	%r102, %r101, %r95;
	ld.shared.u32 	%r103, [%r18+4];
	bfe.u32 	%r104, %r103, 0, 8;
	add.s32 	%r105, %r94, %r104;
	add.s32 	%r106, %r102, %r104;
	mul.lo.s32 	%r107, %r105, %r105;
	mad.lo.s32 	%r108, %r106, %r106, %r107;
	cvt.rn.f32.u32 	%f1, %r108;
	sqrt.rn.f32 	%f2, %f1;
	cvt.rzi.s32.f32 	%r109, %f2;
	max.s32 	%r110, %r109, 0;
	min.s32 	%r111, %r110, 255;
	cvt.u16.u32 	%rs61, %r111;
	not.b16 	%rs62, %rs61;
	cvt.s64.s32 	%rd14, %r57;
	cvta.to.global.u64 	%rd15, %rd7;
	add.s64 	%rd16, %rd15, %rd14;
	st.global.u8 	[%rd16], %rs62;
	bfe.u32 	%r112, %r65, 8, 8;
	and.b16  	%rs63, %rs42, 255;
	mul.wide.u16 	%r113, %rs63, 2;
	bfe.u32 	%r114, %r73, 8, 8;
	add.s32 	%r115, %r112, %r114;
	add.s32 	%r116, %r113, %r115;
	and.b16  	%rs64, %rs47, 255;
	mul.wide.u16 	%r117, %rs64, 2;
	add.s32 	%r118, %r117, %r112;
	and.b16  	%rs65, %rs52, 255;
	mul.wide.u16 	%r119, %rs65, 2;
	bfe.u32 	%r120, %r90, 8, 8;
	add.s32 	%r121, %r119, %r114;
	add.s32 	%r122, %r118, %r120;
	sub.s32 	%r123, %r121, %r122;
	sub.s32 	%r124, %r120, %r116;
	and.b16  	%rs66, %rs57, 255;
	mul.wide.u16 	%r125, %rs66, 2;
	add.s32 	%r126, %r125, %r124;
	bfe.u32 	%r127, %r103, 8, 8;
	add.s32 	%r128, %r123, %r127;
	add.s32 	%r129, %r126, %r127;
	mul.lo.s32 	%r130, %r128, %r128;
	mad.lo.s32 	%r131, %r129, %r129, %r130;
	cvt.rn.f32.u32 	%f3, %r131;
	sqrt.rn.f32 	%f4, %f3;
	cvt.rzi.s32.f32 	%r132, %f4;
	max.s32 	%r133, %r132, 0;
	min.s32 	%r134, %r133, 255;
	cvt.u16.u32 	%rs67, %r134;
	not.b16 	%rs68, %rs67;
	st.global.u8 	[%rd16+1], %rs68;
	bfe.u32 	%r135, %r65, 16, 8;
	and.b16  	%rs69, %rs43, 255;
	mul.wide.u16 	%r136, %rs69, 2;
	bfe.u32 	%r137, %r73, 16, 8;
	add.s32 	%r138, %r135, %r137;
	add.s32 	%r139, %r136, %r138;
	and.b16  	%rs70, %rs48, 255;
	mul.wide.u16 	%r140, %rs70, 2;
	add.s32 	%r141, %r140, %r135;
	and.b16  	%rs71, %rs53, 255;
	mul.wide.u16 	%r142, %rs71, 2;
	bfe.u32 	%r143, %r90, 16, 8;
	add.s32 	%r144, %r142, %r137;
	add.s32 	%r145, %r141, %r143;
	sub.s32 	%r146, %r144, %r145;
	sub.s32 	%r147, %r143, %r139;
	and.b16  	%rs72, %rs58, 255;
	mul.wide.u16 	%r148, %rs72, 2;
	add.s32 	%r149, %r148, %r147;
	bfe.u32 	%r150, %r103, 16, 8;
	add.s32 	%r151, %r146, %r150;
	add.s32 	%r152, %r149, %r150;
	mul.lo.s32 	%r153, %r151, %r151;
	mad.lo.s32 	%r154, %r152, %r152, %r153;
	cvt.rn.f32.u32 	%f5, %r154;
	sqrt.rn.f32 	%f6, %f5;
	cvt.rzi.s32.f32 	%r155, %f6;
	max.s32 	%r156, %r155, 0;
	min.s32 	%r157, %r156, 255;
	cvt.u16.u32 	%rs73, %r157;
	not.b16 	%rs74, %rs73;
	st.global.u8 	[%rd16+2], %rs74;
	bfe.u32 	%r158, %r65, 24, 8;
	and.b16  	%rs75, %rs44, 255;
	mul.wide.u16 	%r159, %rs75, 2;
	bfe.u32 	%r160, %r73, 24, 8;
	add.s32 	%r161, %r158, %r160;
	add.s32 	%r162, %r159, %r161;
	and.b16  	%rs76, %rs49, 255;
	mul.wide.u16 	%r163, %rs76, 2;
	add.s32 	%r164, %r163, %r158;
	and.b16  	%rs77, %rs54, 255;
	mul.wide.u16 	%r165, %rs77, 2;
	bfe.u32 	%r166, %r90, 24, 8;
	add.s32 	%r167, %r165, %r160;
	add.s32 	%r168, %r164, %r166;
	sub.s32 	%r169, %r167, %r168;
	sub.s32 	%r170, %r166, %r162;
	and.b16  	%rs78, %rs59, 255;
	mul.wide.u16 	%r171, %rs78, 2;
	add.s32 	%r172, %r171, %r170;
	bfe.u32 	%r173, %r103, 24, 8;
	add.s32 	%r174, %r169, %r173;
	add.s32 	%r175, %r172, %r173;
	mul.lo.s32 	%r176, %r174, %r174;
	mad.lo.s32 	%r177, %r175, %r175, %r176;
	cvt.rn.f32.u32 	%f7, %r177;
	sqrt.rn.f32 	%f8, %f7;
	cvt.rzi.s32.f32 	%r178, %f8;
	max.s32 	%r179, %r178, 0;
	min.s32 	%r180, %r179, 255;
	cvt.u16.u32 	%rs79, %r180;
	not.b16 	%rs80, %rs79;
	st.global.u8 	[%rd16+3], %rs80;
$L__BB1_34:
	ret;

}
	// .globl	_Z13median_sharedPKhPhii
.visible .entry _Z13median_sharedPKhPhii(
	.param .u64 .ptr .align 1 _Z13median_sharedPKhPhii_param_0,
	.param .u64 .ptr .align 1 _Z13median_sharedPKhPhii_param_1,
	.param .u32 _Z13median_sharedPKhPhii_param_2,
	.param .u32 _Z13median_sharedPKhPhii_param_3
)
{
	.reg .pred 	%p<27>;
	.reg .b16 	%rs<102>;
	.reg .b32 	%r<77>;
	.reg .b64 	%rd<17>;

	ld.param.u64 	%rd9, [_Z13median_sharedPKhPhii_param_0];
	ld.param.u64 	%rd8, [_Z13median_sharedPKhPhii_param_1];
	ld.param.u32 	%r30, [_Z13median_sharedPKhPhii_param_2];
	ld.param.u32 	%r31, [_Z13median_sharedPKhPhii_param_3];
	cvta.to.global.u64 	%rd1, %rd9;
	mov.u32 	%r1, %tid.x;
	mov.u32 	%r2, %tid.y;
	mov.u32 	%r32, %ctaid.x;
	mov.u32 	%r3, %ntid.x;
	mul.lo.s32 	%r33, %r32, %r3;
	mov.u32 	%r34, %ctaid.y;
	mov.u32 	%r35, %ntid.y;
	mul.lo.s32 	%r36, %r34, %r35;
	add.s32 	%r4, %r33, %r1;
	add.s32 	%r5, %r36, %r2;
	add.s32 	%r6, %r3, 2;
	add.s32 	%r37, %r1, 1;
	max.s32 	%r38, %r4, 0;
	add.s32 	%r7, %r30, -1;
	min.s32 	%r39, %r38, %r7;
	add.s32 	%r8, %r31, -1;
	min.s32 	%r40, %r5, %r8;
	mul.lo.s32 	%r41, %r40, %r30;
	add.s32 	%r42, %r41, %r39;
	shl.b32 	%r43, %r42, 2;
	mad.lo.s32 	%r44, %r6, %r2, %r6;
	add.s32 	%r45, %r44, %r37;
	shl.b32 	%r46, %r45, 2;
	setp.ne.s32 	%p1, %r1, 0;
	max.s32 	%r47, %r33, 1;
	add.s32 	%r48, %r47, -1;
	min.s32 	%r49, %r48, %r7;
	add.s32 	%r50, %r41, %r49;
	shl.b32 	%r51, %r50, 2;
	shl.b32 	%r9, %r44, 2;
	add.s32 	%r10, %r3, -1;
	max.s32 	%r52, %r4, -1;
	add.s32 	%r53, %r52, 1;
	min.s32 	%r54, %r53, %r7;
	add.s32 	%r55, %r41, %r54;
	shl.b32 	%r11, %r55, 2;
	max.u32 	%r56, %r36, 1;
	add.s32 	%r57, %r56, -1;
	min.s32 	%r58, %r57, %r8;
	mad.lo.s32 	%r59, %r58, %r30, %r39;
	shl.b32 	%r12, %r59, 2;
	shl.b32 	%r13, %r37, 2;
	add.s32 	%r14, %r35, -1;
	add.s32 	%r60, %r5, 1;
	min.s32 	%r61, %r60, %r8;
	mad.lo.s32 	%r15, %r61, %r30, %r39;
	cvt.s64.s32 	%rd10, %r43;
	add.s64 	%rd2, %rd1, %rd10;
	ld.global.nc.u8 	%rs1, [%rd2];
	cvt.u16.u8 	%rs2, %rs1;
	mov.u32 	%r62, s;
	add.s32 	%r16, %r62, %r46;
	st.shared.u8 	[%r16], %rs2;
	cvt.s64.s32 	%rd11, %r51;
	add.s64 	%rd3, %rd1, %rd11;
	add.s32 	%r17, %r62, %r9;
	@%p1 bra 	$L__BB2_2;
	ld.global.nc.u8 	%rs3, [%rd3];
	cvt.u16.u8 	%rs4, %rs3;
	st.shared.u8 	[%r17], %rs4;
$L__BB2_2:
	setp.lt.u32 	%p2, %r1, %r10;
	cvt.s64.s32 	%rd12, %r11;
	add.s64 	%rd4, %rd1, %rd12;
	@%p2 bra 	$L__BB2_4;
	ld.global.nc.u8 	%rs5, [%rd4];
	cvt.u16.u8 	%rs6, %rs5;
	st.shared.u8 	[%r16+4], %rs6;
$L__BB2_4:
	setp.ne.s32 	%p3, %r2, 0;
	cvt.s64.s32 	%rd13, %r12;
	add.s64 	%rd5, %rd1, %rd13;
	add.s32 	%r18, %r62, %r13;
	@%p3 bra 	$L__BB2_6;
	ld.global.nc.u8 	%rs7, [%rd5];
	cvt.u16.u8 	%rs8, %rs7;
	st.shared.u8 	[%r18], %rs8;
$L__BB2_6:
	setp.lt.u32 	%p4, %r2, %r14;
	shl.b32 	%r64, %r15, 2;
	cvt.s64.s32 	%rd14, %r64;
	add.s64 	%rd6, %rd1, %rd14;
	shl.b32 	%r65, %r6, 2;
	add.s32 	%r19, %r16, %r65;
	@%p4 bra 	$L__BB2_8;
	ld.global.nc.u8 	%rs9, [%rd6];
	cvt.u16.u8 	%rs10, %rs9;
	st.shared.u8 	[%r19], %rs10;
$L__BB2_8:
	ld.global.nc.u8 	%rs11, [%rd2+1];
	cvt.u16.u8 	%rs12, %rs11;
	st.shared.u8 	[%r16+1], %rs12;
	@%p1 bra 	$L__BB2_10;
	ld.global.nc.u8 	%rs13, [%rd3+1];
	cvt.u16.u8 	%rs14, %rs13;
	st.shared.u8 	[%r17+1], %rs14;
$L__BB2_10:
	@%p2 bra 	$L__BB2_12;
	ld.global.nc.u8 	%rs15, [%rd4+1];
	cvt.u16.u8 	%rs16, %rs15;
	st.shared.u8 	[%r16+5], %rs16;
$L__BB2_12:
	@%p3 bra 	$L__BB2_14;
	ld.global.nc.u8 	%rs17, [%rd5+1];
	cvt.u16.u8 	%rs18, %rs17;
	st.shared.u8 	[%r18+1], %rs18;
$L__BB2_14:
	@%p4 bra 	$L__BB2_16;
	ld.global.nc.u8 	%rs19, [%rd6+1];
	cvt.u16.u8 	%rs20, %rs19;
	st.shared.u8 	[%r19+1], %rs20;
$L__BB2_16:
	ld.global.nc.u8 	%rs21, [%rd2+2];
	cvt.u16.u8 	%rs22, %rs21;
	st.shared.u8 	[%r16+2], %rs22;
	@%p1 bra 	$L__BB2_18;
	ld.global.nc.u8 	%rs23, [%rd3+2];
	cvt.u16.u8 	%rs24, %rs23;
	st.shared.u8 	[%r17+2], %rs24;
$L__BB2_18:
	@%p2 bra 	$L__BB2_20;
	ld.global.nc.u8 	%rs25, [%rd4+2];
	cvt.u16.u8 	%rs26, %rs25;
	st.shared.u8 	[%r16+6], %rs26;
$L__BB2_20:
	@%p3 bra 	$L__BB2_22;
	ld.global.nc.u8 	%rs27, [%rd5+2];
	cvt.u16.u8 	%rs28, %rs27;
	st.shared.u8 	[%r18+2], %rs28;
$L__BB2_22:
	@%p4 bra 	$L__BB2_24;
	ld.global.nc.u8 	%rs29, [%rd6+2];
	cvt.u16.u8 	%rs30, %rs29;
	st.shared.u8 	[%r19+2], %rs30;
$L__BB2_24:
	ld.global.nc.u8 	%rs31, [%rd2+3];
	cvt.u16.u8 	%rs32, %rs31;
	st.shared.u8 	[%r16+3], %rs32;
	@%p1 bra 	$L__BB2_26;
	ld.global.nc.u8 	%rs33, [%rd3+3];
	cvt.u16.u8 	%rs34, %rs33;
	st.shared.u8 	[%r17+3], %rs34;
$L__BB2_26:
	setp.lt.u32 	%p14, %r1, %r10;
	@%p14 bra 	$L__BB2_28;
	ld.global.nc.u8 	%rs35, [%rd4+3];
	cvt.u16.u8 	%rs36, %rs35;
	st.shared.u8 	[%r16+7], %rs36;
$L__BB2_28:
	setp.ne.s32 	%p15, %r2, 0;
	@%p15 bra 	$L__BB2_30;
	ld.global.nc.u8 	%rs37, [%rd5+3];
	cvt.u16.u8 	%rs38, %rs37;
	st.shared.u8 	[%r18+3], %rs38;
$L__BB2_30:
	setp.lt.u32 	%p16, %r2, %r14;
	@%p16 bra 	$L__BB2_32;
	ld.global.nc.u8 	%rs39, [%rd6+3];
	cvt.u16.u8 	%rs40, %rs39;
	st.shared.u8 	[%r19+3], %rs40;
$L__BB2_32:
	bar.sync 	0;
	setp.lt.s32 	%p17, %r4, 1;
	setp.ge.s32 	%p18, %r4, %r7;
	or.pred  	%p19, %p17, %p18;
	setp.eq.s32 	%p20, %r5, 0;
	or.pred  	%p21, %p19, %p20;
	setp.ge.s32 	%p22, %r5, %r8;
	or.pred  	%p23, %p21, %p22;
	@%p23 bra 	$L__BB2_35;
	mad.lo.s32 	%r67, %r30, %r5, %r4;
	shl.b32 	%r75, %r67, 2;
	shl.b32 	%r68, %r3, 2;
	add.s32 	%r21, %r68, 8;
	shl.b32 	%r69, %r1, 2;
	add.s32 	%r70, %r9, %r69;
	add.s32 	%r74, %r62, %r70;
	neg.s32 	%r23, %r68;
	cvta.to.global.u64 	%rd7, %rd8;
	mov.b32 	%r76, 4;
$L__BB2_34:
	cvt.s64.s32 	%rd15, %r75;
	add.s64 	%rd16, %rd7, %rd15;
	add.s32 	%r72, %r74, %r23;
	ld.shared.u8 	%rs41, [%r72+-8];
	ld.shared.u8 	%rs42, [%r72+-4];
	ld.shared.u8 	%rs43, [%r72];
	ld.shared.u8 	%rs44, [%r74];
	ld.shared.u8 	%rs45, [%r74+4];
	ld.shared.u8 	%rs46, [%r74+8];
	add.s32 	%r73, %r74, %r21;
	ld.shared.u8 	%rs47, [%r73];
	ld.shared.u8 	%rs48, [%r73+4];
	ld.shared.u8 	%rs49, [%r73+8];
	max.u16 	%rs50, %rs41, %rs42;
	min.u16 	%rs51, %rs41, %rs42;
	max.u16 	%rs52, %rs50, %rs43;
	min.u16 	%rs53, %rs50, %rs43;
	max.u16 	%rs54, %rs52, %rs44;
	min.u16 	%rs55, %rs52, %rs44;
	max.u16 	%rs56, %rs54, %rs45;
	min.u16 	%rs57, %rs54, %rs45;
	max.u16 	%rs58, %rs56, %rs46;
	min.u16 	%rs59, %rs56, %rs46;
	max.u16 	%rs60, %rs58, %rs47;
	min.u16 	%rs61, %rs58, %rs47;
	max.u16 	%rs62, %rs60, %rs48;
	min.u16 	%rs63, %rs60, %rs48;
	min.u16 	%rs64, %rs62, %rs49;
	setp.lt.u16 	%p24, %rs43, %rs51;
	selp.b16 	%rs65, %rs51, %rs53, %p24;
	selp.b16 	%rs66, %rs53, %rs51, %p24;
	max.u16 	%rs67, %rs65, %rs55;
	min.u16 	%rs68, %rs65, %rs55;
	max.u16 	%rs69, %rs67, %rs57;
	min.u16 	%rs70, %rs67, %rs57;
	max.u16 	%rs71, %rs69, %rs59;
	min.u16 	%rs72, %rs69, %rs59;
	max.u16 	%rs73, %rs71, %rs61;
	min.u16 	%rs74, %rs71, %rs61;
	max.u16 	%rs75, %rs73, %rs63;
	min.u16 	%rs76, %rs73, %rs63;
	min.u16 	%rs77, %rs75, %rs64;
	max.u16 	%rs78, %rs66, %rs68;
	min.u16 	%rs79, %rs66, %rs68;
	max.u16 	%rs80, %rs78, %rs70;
	min.u16 	%rs81, %rs78, %rs70;
	max.u16 	%rs82, %rs80, %rs72;
	min.u16 	%rs83, %rs80, %rs72;
	max.u16 	%rs84, %rs82, %rs74;
	min.u16 	%rs85, %rs82, %rs74;
	max.u16 	%rs86, %rs84, %rs76;
	min.u16 	%rs87, %rs84, %rs76;
	min.u16 	%rs88, %rs86, %rs77;
	setp.lt.u16 	%p25, %rs70, %rs79;
	selp.b16 	%rs89, %rs79, %rs81, %p25;
	selp.b16 	%rs90, %rs81, %rs79, %p25;
	max.u16 	%rs91, %rs89, %rs83;
	min.u16 	%rs92, %rs89, %rs83;
	max.u16 	%rs93, %rs91, %rs85;
	min.u16 	%rs94, %rs91, %rs85;
	max.u16 	%rs95, %rs93, %rs87;
	min.u16 	%rs96, %rs93, %rs87;
	min.u16 	%rs97, %rs95, %rs88;
	max.u16 	%rs98, %rs90, %rs92;
	max.u16 	%rs99, %rs98, %rs94;
	max.u16 	%rs100, %rs99, %rs96;
	max.u16 	%rs101, %rs100, %rs97;
	st.global.u8 	[%rd16], %rs101;
	add.s32 	%r76, %r76, 1;
	add.s32 	%r75, %r75, 1;
	add.s32 	%r74, %r74, 1;
	setp.ne.s32 	%p26, %r76, 8;
	@%p26 bra 	$L__BB2_34;
$L__BB2_35:
	ret;

}
	// .globl	_Z16gaussian_textureyPhii
.visible .entry _Z16gaussian_textureyPhii(
	.param .u64 _Z16gaussian_textureyPhii_param_0,
	.param .u64 .ptr .align 1 _Z16gaussian_textureyPhii_param_1,
	.param .u32 _Z16gaussian_textureyPhii_param_2,
	.param .u32 _Z16gaussian_textureyPhii_param_3
)
{
	.reg .pred 	%p<14>;
	.reg .b16 	%rs<73>;
	.reg .b32 	%r<184>;
	.reg .b32 	%f<91>;
	.reg .b64 	%rd<6>;

	ld.param.u64 	%rd2, [_Z16gaussian_textureyPhii_param_0];
	ld.param.u64 	%rd3, [_Z16gaussian_textureyPhii_param_1];
	ld.param.u32 	%r9, [_Z16gaussian_textureyPhii_param_2];
	ld.param.u32 	%r11, [_Z16gaussian_textureyPhii_param_3];
	mov.u32 	%r12, %ctaid.x;
	mov.u32 	%r13, %ntid.x;
	mov.u32 	%r14, %tid.x;
	mad.lo.s32 	%r1, %r12, %r13, %r14;
	mov.u32 	%r15, %ctaid.y;
	mov.u32 	%r16, %ntid.y;
	mov.u32 	%r17, %tid.y;
	mad.lo.s32 	%r18, %r15, %r16, %r17;
	setp.ge.s32 	%p1, %r1, %r9;
	setp.ge.s32 	%p2, %r18, %r11;
	or.pred  	%p3, %p1, %p2;
	@%p3 bra 	$L__BB3_24;
	add.s32 	%r20, %r9, -1;
	add.s32 	%r21, %r11, -1;
	mad.lo.s32 	%r22, %r9, %r18, %r1;
	shl.b32 	%r182, %r22, 2;
	max.u32 	%r23, %r18, 1;
	add.s32 	%r24, %r23, -1;
	min.u32 	%r25, %r24, %r21;
	cvt.rn.f32.u32 	%f1, %r25;
	max.s32 	%r26, %r1, 1;
	add.s32 	%r27, %r26, -1;
	min.s32 	%r28, %r27, %r20;
	cvt.rn.f32.s32 	%f2, %r28;
	max.s32 	%r29, %r1, 0;
	min.s32 	%r30, %r29, %r20;
	cvt.rn.f32.s32 	%f3, %r30;
	max.s32 	%r31, %r1, -1;
	add.s32 	%r32, %r31, 1;
	min.s32 	%r33, %r32, %r20;
	cvt.rn.f32.s32 	%f4, %r33;
	min.u32 	%r34, %r18, %r21;
	cvt.rn.f32.u32 	%f5, %r34;
	add.s32 	%r35, %r18, 1;
	min.u32 	%r36, %r35, %r21;
	cvt.rn.f32.u32 	%f6, %r36;
	cvta.to.global.u64 	%rd1, %rd3;
	mov.b32 	%r183, -4;
$L__BB3_2:
	add.s32 	%r6, %r183, 4;
	setp.eq.s32 	%p4, %r6, 2;
	@%p4 bra 	$L__BB3_7;
	setp.eq.s32 	%p5, %r6, 1;
	@%p5 bra 	$L__BB3_6;
	setp.ne.s32 	%p6, %r6, 0;
	@%p6 bra 	$L__BB3_8;
	tex.2d.v4.u32.f32 	{%r61, %r62, %r63, %r64}, [%rd2, {%f2, %f1}];
	cvt.u16.u32 	%rs13, %r61;
	and.b16  	%rs14, %rs13, 255;
	cvt.rn.f32.u16 	%f32, %rs14;
	fma.rn.f32 	%f33, %f32, 0f3D800000, 0f00000000;
	tex.2d.v4.u32.f32 	{%r65, %r66, %r67, %r68}, [%rd2, {%f3, %f1}];
	cvt.u16.u32 	%rs15, %r65;
	and.b16  	%rs16, %rs15, 255;
	cvt.rn.f32.u16 	%f34, %rs16;
	fma.rn.f32 	%f35, %f34, 0f3E000000, %f33;
	tex.2d.v4.u32.f32 	{%r69, %r70, %r71, %r72}, [%rd2, {%f4, %f1}];
	cvt.u16.u32 	%rs17, %r69;
	and.b16  	%rs18, %rs17, 255;
	cvt.rn.f32.u16 	%f36, %rs18;
	fma.rn.f32 	%f88, %f36, 0f3D800000, %f35;
	bra.uni 	$L__BB3_9;
$L__BB3_6:
	tex.2d.v4.u32.f32 	{%r49, %r50, %r51, %r52}, [%rd2, {%f2, %f1}];
	cvt.u16.u32 	%rs7, %r50;
	and.b16  	%rs8, %rs7, 255;
	cvt.rn.f32.u16 	%f27, %rs8;
	fma.rn.f32 	%f28, %f27, 0f3D800000, 0f00000000;
	tex.2d.v4.u32.f32 	{%r53, %r54, %r55, %r56}, [%rd2, {%f3, %f1}];
	cvt.u16.u32 	%rs9, %r54;
	and.b16  	%rs10, %rs9, 255;
	cvt.rn.f32.u16 	%f29, %rs10;
	fma.rn.f32 	%f30, %f29, 0f3E000000, %f28;
	tex.2d.v4.u32.f32 	{%r57, %r58, %r59, %r60}, [%rd2, {%f4, %f1}];
	cvt.u16.u32 	%rs11, %r58;
	and.b16  	%rs12, %rs11, 255;
	cvt.rn.f32.u16 	%f31, %rs12;
	fma.rn.f32 	%f88, %f31, 0f3D800000, %f30;
	bra.uni 	$L__BB3_9;
$L__BB3_7:
	tex.2d.v4.u32.f32 	{%r37, %r38, %r39, %r40}, [%rd2, {%f2, %f1}];
	cvt.u16.u32 	%rs1, %r39;
	and.b16  	%rs2, %rs1, 255;
	cvt.rn.f32.u16 	%f22, %rs2;
	fma.rn.f32 	%f23, %f22, 0f3D800000, 0f00000000;
	tex.2d.v4.u32.f32 	{%r41, %r42, %r43, %r44}, [%rd2, {%f3, %f1}];
	cvt.u16.u32 	%rs3, %r43;
	and.b16  	%rs4, %rs3, 255;
	cvt.rn.f32.u16 	%f24, %rs4;
	fma.rn.f32 	%f25, %f24, 0f3E000000, %f23;
	tex.2d.v4.u32.f32 	{%r45, %r46, %r47, %r48}, [%rd2, {%f4, %f1}];
	cvt.u16.u32 	%rs5, %r47;
	and.b16  	%rs6, %rs5, 255;
	cvt.rn.f32.u16 	%f26, %rs6;
	fma.rn.f32 	%f88, %f26, 0f3D800000, %f25;
	bra.uni 	$L__BB3_9;
$L__BB3_8:
	tex.2d.v4.u32.f32 	{%r73, %r74, %r75, %r76}, [%rd2, {%f2, %f1}];
	cvt.u16.u32 	%rs19, %r76;
	and.b16  	%rs20, %rs19, 255;
	cvt.rn.f32.u16 	%f37, %rs20;
	fma.rn.f32 	%f38, %f37, 0f3D800000, 0f00000000;
	tex.2d.v4.u32.f32 	{%r77, %r78, %r79, %r80}, [%rd2, {%f3, %f1}];
	cvt.u16.u32 	%rs21, %r80;
	and.b16  	%rs22, %rs21, 255;
	cvt.rn.f32.u16 	%f39, %rs22;
	fma.rn.f32 	%f40, %f39, 0f3E000000, %f38;
	tex.2d.v4.u32.f32 	{%r81, %r82, %r83, %r84}, [%rd2, {%f4, %f1}];
	cvt.u16.u32 	%rs23, %r84;
	and.b16  	%rs24, %rs23, 255;
	cvt.rn.f32.u16 	%f41, %rs24;
	fma.rn.f32 	%f88, %f41, 0f3D800000, %f40;
$L__BB3_9:
	setp.eq.s32 	%p7, %r6, 0;
	@%p7 bra 	$L__BB3_14;
	setp.eq.s32 	%p8, %r6, 1;
	@%p8 bra 	$L__BB3_13;
	setp.ne.s32 	%p9, %r6, 2;
	@%p9 bra 	$L__BB3_15;
	tex.2d.v4.u32.f32 	{%r85, %r86, %r87, %r88}, [%rd2, {%f2, %f5}];
	cvt.u16.u32 	%rs25, %r87;
	and.b16  	%rs26, %rs25, 255;
	cvt.rn.f32.u16 	%f42, %rs26;
	fma.rn.f32 	%f43, %f42, 0f3E000000, %f88;
	tex.2d.v4.u32.f32 	{%r89, %r90, %r91, %r92}, [%rd2, {%f3, %f5}];
	cvt.u16.u32 	%rs27, %r91;
	and.b16  	%rs28, %rs27, 255;
	cvt.rn.f32.u16 	%f44, %rs28;
	fma.rn.f32 	%f45, %f44, 0f3E800000, %f43;
	tex.2d.v4.u32.f32 	{%r93, %r94, %r95, %r96}, [%rd2, {%f4, %f5}];
	cvt.u16.u32 	%rs29, %r95;
	and.b16  	%rs30, %rs29, 255;
	cvt.rn.f32.u16 	%f46, %rs30;
	fma.rn.f32 	%f89, %f46, 0f3E000000, %f45;
	bra.uni 	$L__BB3_16;
$L__BB3_13:
	tex.2d.v4.u32.f32 	{%r97, %r98, %r99, %r100}, [%rd2, {%f2, %f5}];
	cvt.u16.u32 	%rs31, %r98;
	and.b16  	%rs32, %rs31, 255;
	cvt.rn.f32.u16 	%f47, %rs32;
	fma.rn.f32 	%f48, %f47, 0f3E000000, %f88;
	tex.2d.v4.u32.f32 	{%r101, %r102, %r103, %r104}, [%rd2, {%f3, %f5}];
	cvt.u16.u32 	%rs33, %r102;
	and.b16  	%rs34, %rs33, 255;
	cvt.rn.f32.u16 	%f49, %rs34;
	fma.rn.f32 	%f50, %f49, 0f3E800000, %f48;
	tex.2d.v4.u32.f32 	{%r105, %r106, %r107, %r108}, [%rd2, {%f4, %f5}];
	cvt.u16.u32 	%rs35, %r106;
	and.b16  	%rs36, %rs35, 255;
	cvt.rn.f32.u16 	%f51, %rs36;
	fma.rn.f32 	%f89, %f51, 0f3E000000, %f50;
	bra.uni 	$L__BB3_16;
$L__BB3_14:
	tex.2d.v4.u32.f32 	{%r109, %r110, %r111, %r112}, [%rd2, {%f2, %f5}];
	cvt.u16.u32 	%rs37, %r109;
	and.b16  	%rs38, %rs37, 255;
	cvt.rn.f32.u16 	%f52, %rs38;
	fma.rn.f32 	%f53, %f52, 0f3E000000, %f88;
	tex.2d.v4.u32.f32 	{%r113, %r114, %r115, %r116}, [%rd2, {%f3, %f5}];
	cvt.u16.u32 	%rs39, %r113;
	and.b16  	%rs40, %rs39, 255;
	cvt.rn.f32.u16 	%f54, %rs40;
	fma.rn.f32 	%f55, %f54, 0f3E800000, %f53;
	tex.2d.v4.u32.f32 	{%r117, %r118, %r119, %r120}, [%rd2, {%f4, %f5}];
	cvt.u16.u32 	%rs41, %r117;
	and.b16  	%rs42, %rs41, 255;
	cvt.rn.f32.u16 	%f56, %rs42;
	fma.rn.f32 	%f89, %f56, 0f3E000000, %f55;
	bra.uni 	$L__BB3_16;
$L__BB3_15:
	tex.2d.v4.u32.f32 	{%r121, %r122, %r123, %r124}, [%rd2, {%f2, %f5}];
	cvt.u16.u32 	%rs43, %r124;
	and.b16  	%rs44, %rs43, 255;
	cvt.rn.f32.u16 	%f57, %rs44;
	fma.rn.f32 	%f58, %f57, 0f3E000000, %f88;
	tex.2d.v4.u32.f32 	{%r125, %r126, %r127, %r128}, [%rd2, {%f3, %f5}];
	cvt.u16.u32 	%rs45, %r128;
	and.b16  	%rs46, %rs45, 255;
	cvt.rn.f32.u16 	%f59, %rs46;
	fma.rn.f32 	%f60, %f59, 0f3E800000, %f58;
	tex.2d.v4.u32.f32 	{%r129, %r130, %r131, %r132}, [%rd2, {%f4, %f5}];
	cvt.u16.u32 	%rs47, %r132;
	and.b16  	%rs48, %rs47, 255;
	cvt.rn.f32.u16 	%f61, %rs48;
	fma.rn.f32 	%f89, %f61, 0f3E000000, %f60;
$L__BB3_16:
	setp.eq.s32 	%p10, %r6, 0;
	@%p10 bra 	$L__BB3_21;
	setp.eq.s32 	%p11, %r6, 1;
	@%p11 bra 	$L__BB3_20;
	setp.ne.s32 	%p12, %r6, 2;
	@%p12 bra 	$L__BB3_22;
	tex.2d.v4.u32.f32 	{%r133, %r134, %r135, %r136}, [%rd2, {%f2, %f6}];
	cvt.u16.u32 	%rs49, %r135;
	and.b16  	%rs50, %rs49, 255;
	cvt.rn.f32.u16 	%f62, %rs50;
	fma.rn.f32 	%f63, %f62, 0f3D800000, %f89;
	tex.2d.v4.u32.f32 	{%r137, %r138, %r139, %r140}, [%rd2, {%f3, %f6}];
	cvt.u16.u32 	%rs51, %r139;
	and.b16  	%rs52, %rs51, 255;
	cvt.rn.f32.u16 	%f64, %rs52;
	fma.rn.f32 	%f65, %f64, 0f3E000000, %f63;
	tex.2d.v4.u32.f32 	{%r141, %r142, %r143, %r144}, [%rd2, {%f4, %f6}];
	cvt.u16.u32 	%rs53, %r143;
	and.b16  	%rs54, %rs53, 255;
	cvt.rn.f32.u16 	%f66, %rs54;
	fma.rn.f32 	%f90, %f66, 0f3D800000, %f65;
	bra.uni 	$L__BB3_23;
$L__BB3_20:
	tex.2d.v4.u32.f32 	{%r145, %r146, %r147, %r148}, [%rd2, {%f2, %f6}];
	cvt.u16.u32 	%rs55, %r146;
	and.b16  	%rs56, %rs55, 255;
	cvt.rn.f32.u16 	%f67, %rs56;
	fma.rn.f32 	%f68, %f67, 0f3D800000, %f89;
	tex.2d.v4.u32.f32 	{%r149, %r150, %r151, %r152}, [%rd2, {%f3, %f6}];
	cvt.u16.u32 	%rs57, %r150;
	and.b16  	%rs58, %rs57, 255;
	cvt.rn.f32.u16 	%f69, %rs58;
	fma.rn.f32 	%f70, %f69, 0f3E000000, %f68;
	tex.2d.v4.u32.f32 	{%r153, %r154, %r155, %r156}, [%rd2, {%f4, %f6}];
	cvt.u16.u32 	%rs59, %r154;
	and.b16  	%rs60, %rs59, 255;
	cvt.rn.f32.u16 	%f71, %rs60;
	fma.rn.f32 	%f90, %f71, 0f3D800000, %f70;
	bra.uni 	$L__BB3_23;
$L__BB3_21:
	tex.2d.v4.u32.f32 	{%r157, %r158, %r159, %r160}, [%rd2, {%f2, %f6}];
	cvt.u16.u32 	%rs61, %r157;
	and.b16  	%rs62, %rs61, 255;
	cvt.rn.f32.u16 	%f72, %rs62;
	fma.rn.f32 	%f73, %f72, 0f3D800000, %f89;
	tex.2d.v4.u32.f32 	{%r161, %r162, %r163, %r164}, [%rd2, {%f3, %f6}];
	cvt.u16.u32 	%rs63, %r161;
	and.b16  	%rs64, %rs63, 255;
	cvt.rn.f32.u16 	%f74, %rs64;
	fma.rn.f32 	%f75, %f74, 0f3E000000, %f73;
	tex.2d.v4.u32.f32 	{%r165, %r166, %r167, %r168}, [%rd2, {%f4, %f6}];
	cvt.u16.u32 	%rs65, %r165;
	and.b16  	%rs66, %rs65, 255;
	cvt.rn.f32.u16 	%f76, %rs66;
	fma.rn.f32 	%f90, %f76, 0f3D800000, %f75;
	bra.uni 	$L__BB3_23;
$L__BB3_22:
	tex.2d.v4.u32.f32 	{%r169, %r170, %r171, %r172}, [%rd2, {%f2, %f6}];
	cvt.u16.u32 	%rs67, %r172;
	and.b16  	%rs68, %rs67, 255;
	cvt.rn.f32.u16 	%f77, %rs68;
	fma.rn.f32 	%f78, %f77, 0f3D800000, %f89;
	tex.2d.v4.u32.f32 	{%r173, %r174, %r175, %r176}, [%rd2, {%f3, %f6}];
	cvt.u16.u32 	%rs69, %r176;
	and.b16  	%rs70, %rs69, 255;
	cvt.rn.f32.u16 	%f79, %rs70;
	fma.rn.f32 	%f80, %f79, 0f3E000000, %f78;
	tex.2d.v4.u32.f32 	{%r177, %r178, %r179, %r180}, [%rd2, {%f4, %f6}];
	cvt.u16.u32 	%rs71, %r180;
	and.b16  	%rs72, %rs71, 255;
	cvt.rn.f32.u16 	%f81, %rs72;
	fma.rn.f32 	%f90, %f81, 0f3D800000, %f80;
$L__BB3_23:
	max.f32 	%f82, %f90, 0f00000000;
	min.f32 	%f83, %f82, 0f437F0000;
	mov.f32 	%f84, 0f3F000000;
	copysign.f32 	%f85, %f83, %f84;
	add.rz.f32 	%f86, %f83, %f85;
	cvt.rzi.f32.f32 	%f87, %f86;
	cvt.rzi.u32.f32 	%r181, %f87;
	cvt.s64.s32 	%rd4, %r182;
	add.s64 	%rd5, %rd1, %rd4;
	st.global.u8 	[%rd5], %r181;
	add.s32 	%r183, %r183, 1;
	add.s32 	%r182, %r182, 1;
	setp.ne.s32 	%p13, %r183, 0;
	@%p13 bra 	$L__BB3_2;
$L__BB3_24:
	ret;

}
	// .globl	_Z13sobel_textureyPhii
.visible .entry _Z13sobel_textureyPhii(
	.param .u64 _Z13sobel_textureyPhii_param_0,
	.param .u64 .ptr .align 1 _Z13sobel_textureyPhii_param_1,
	.param .u32 _Z13sobel_textureyPhii_param_2,
	.param .u32 _Z13sobel_textureyPhii_param_3
)
{
	.reg .pred 	%p<18>;
	.reg .b16 	%rs<3>;
	.reg .b32 	%r<282>;
	.reg .b32 	%f<9>;
	.reg .b64 	%rd<6>;

	ld.param.u64 	%rd2, [_Z13sobel_textureyPhii_param_0];
	ld.param.u64 	%rd3, [_Z13sobel_textureyPhii_param_1];
	ld.param.u32 	%r35, [_Z13sobel_textureyPhii_param_2];
	ld.param.u32 	%r36, [_Z13sobel_textureyPhii_param_3];
	mov.u32 	%r38, %ctaid.x;
	mov.u32 	%r39, %ntid.x;
	mov.u32 	%r40, %tid.x;
	mad.lo.s32 	%r41, %r38, %r39, %r40;
	mov.u32 	%r42, %ctaid.y;
	mov.u32 	%r43, %ntid.y;
	mov.u32 	%r44, %tid.y;
	mad.lo.s32 	%r45, %r42, %r43, %r44;
	setp.lt.s32 	%p1, %r41, 1;
	add.s32 	%r46, %r35, -1;
	setp.ge.s32 	%p2, %r41, %r46;
	or.pred  	%p3, %p1, %p2;
	setp.eq.s32 	%p4, %r45, 0;
	or.pred  	%p5, %p4, %p3;
	add.s32 	%r47, %r36, -1;
	setp.ge.s32 	%p6, %r45, %r47;
	or.pred  	%p7, %p5, %p6;
	@%p7 bra 	$L__BB4_24;
	mad.lo.s32 	%r49, %r35, %r45, %r41;
	shl.b32 	%r275, %r49, 2;
	add.s32 	%r50, %r45, -1;
	cvt.rn.f32.s32 	%f1, %r50;
	add.s32 	%r51, %r41, -1;
	cvt.rn.f32.u32 	%f2, %r51;
	cvt.rn.f32.u32 	%f3, %r41;
	add.s32 	%r52, %r41, 1;
	cvt.rn.f32.u32 	%f4, %r52;
	cvt.rn.f32.u32 	%f5, %r45;
	add.s32 	%r53, %r45, 1;
	cvt.rn.f32.u32 	%f6, %r53;
	cvta.to.global.u64 	%rd1, %rd3;
	mov.b32 	%r276, -4;
$L__BB4_2:
	add.s32 	%r6, %r276, 4;
	setp.eq.s32 	%p8, %r6, 2;
	@%p8 bra 	$L__BB4_7;
	setp.eq.s32 	%p9, %r6, 1;
	@%p9 bra 	$L__BB4_6;
	setp.ne.s32 	%p10, %r6, 0;
	@%p10 bra 	$L__BB4_8;
	tex.2d.v4.u32.f32 	{%r90, %r91, %r92, %r93}, [%rd2, {%f2, %f1}];
	and.b32  	%r94, %r90, 255;
	tex.2d.v4.u32.f32 	{%r95, %r96, %r97, %r98}, [%rd2, {%f3, %f1}];
	shl.b32 	%r99, %r95, 1;
	and.b32  	%r100, %r99, 510;
	tex.2d.v4.u32.f32 	{%r101, %r102, %r103, %r104}, [%rd2, {%f4, %f1}];
	and.b32  	%r105, %r101, 255;
	sub.s32 	%r277, %r105, %r94;
	add.s32 	%r106, %r94, %r105;
	add.s32 	%r107, %r100, %r106;
	neg.s32 	%r278, %r107;
	bra.uni 	$L__BB4_9;
$L__BB4_6:
	tex.2d.v4.u32.f32 	{%r72, %r73, %r74, %r75}, [%rd2, {%f2, %f1}];
	and.b32  	%r76, %r73, 255;
	tex.2d.v4.u32.f32 	{%r77, %r78, %r79, %r80}, [%rd2, {%f3, %f1}];
	shl.b32 	%r81, %r78, 1;
	and.b32  	%r82, %r81, 510;
	tex.2d.v4.u32.f32 	{%r83, %r84, %r85, %r86}, [%rd2, {%f4, %f1}];
	and.b32  	%r87, %r84, 255;
	sub.s32 	%r277, %r87, %r76;
	add.s32 	%r88, %r76, %r87;
	add.s32 	%r89, %r82, %r88;
	neg.s32 	%r278, %r89;
	bra.uni 	$L__BB4_9;
$L__BB4_7:
	tex.2d.v4.u32.f32 	{%r54, %r55, %r56, %r57}, [%rd2, {%f2, %f1}];
	and.b32  	%r58, %r56, 255;
	tex.2d.v4.u32.f32 	{%r59, %r60, %r61, %r62}, [%rd2, {%f3, %f1}];
	shl.b32 	%r63, %r61, 1;
	and.b32  	%r64, %r63, 510;
	tex.2d.v4.u32.f32 	{%r65, %r66, %r67, %r68}, [%rd2, {%f4, %f1}];
	and.b32  	%r69, %r67, 255;
	sub.s32 	%r277, %r69, %r58;
	add.s32 	%r70, %r58, %r69;
	add.s32 	%r71, %r64, %r70;
	neg.s32 	%r278, %r71;
	bra.uni 	$L__BB4_9;
$L__BB4_8:
	tex.2d.v4.u32.f32 	{%r108, %r109, %r110, %r111}, [%rd2, {%f2, %f1}];
	and.b32  	%r112, %r111, 255;
	tex.2d.v4.u32.f32 	{%r113, %r114, %r115, %r116}, [%rd2, {%f3, %f1}];
	shl.b32 	%r117, %r116, 1;
	and.b32  	%r118, %r117, 510;
	tex.2d.v4.u32.f32 	{%r119, %r120, %r121, %r122}, [%rd2, {%f4, %f1}];
	and.b32  	%r123, %r122, 255;
	sub.s32 	%r277, %r123, %r112;
	add.s32 	%r124, %r112, %r123;
	add.s32 	%r125, %r118, %r124;
	neg.s32 	%r278, %r125;
$L__BB4_9:
	setp.eq.s32 	%p11, %r6, 0;
	@%p11 bra 	$L__BB4_14;
	setp.eq.s32 	%p12, %r6, 1;
	@%p12 bra 	$L__BB4_13;
	setp.ne.s32 	%p13, %r6, 2;
	@%p13 bra 	$L__BB4_15;
	tex.2d.v4.u32.f32 	{%r126, %r127, %r128, %r129}, [%rd2, {%f2, %f5}];
	shl.b32 	%r130, %r128, 1;
	and.b32  	%r131, %r130, 510;
	sub.s32 	%r132, %r277, %r131;
	tex.2d.v4.u32.f32 	{%r133, %r134, %r135, %r136}, [%rd2, {%f3, %f5}];
	tex.2d.v4.u32.f32 	{%r137, %r138, %r139, %r140}, [%rd2, {%f4, %f5}];
	shl.b32 	%r141, %r139, 1;
	and.b32  	%r142, %r141, 510;
	add.s32 	%r279, %r142, %r132;
	bra.uni 	$L__BB4_16;
$L__BB4_13:
	tex.2d.v4.u32.f32 	{%r143, %r144, %r145, %r146}, [%rd2, {%f2, %f5}];
	shl.b32 	%r147, %r144, 1;
	and.b32  	%r148, %r147, 510;
	sub.s32 	%r149, %r277, %r148;
	tex.2d.v4.u32.f32 	{%r150, %r151, %r152, %r153}, [%rd2, {%f3, %f5}];
	tex.2d.v4.u32.f32 	{%r154, %r155, %r156, %r157}, [%rd2, {%f4, %f5}];
	shl.b32 	%r158, %r155, 1;
	and.b32  	%r159, %r158, 510;
	add.s32 	%r279, %r159, %r149;
	bra.uni 	$L__BB4_16;
$L__BB4_14:
	tex.2d.v4.u32.f32 	{%r160, %r161, %r162, %r163}, [%rd2, {%f2, %f5}];
	shl.b32 	%r164, %r160, 1;
	and.b32  	%r165, %r164, 510;
	sub.s32 	%r166, %r277, %r165;
	tex.2d.v4.u32.f32 	{%r167, %r168, %r169, %r170}, [%rd2, {%f3, %f5}];
	tex.2d.v4.u32.f32 	{%r171, %r172, %r173, %r174}, [%rd2, {%f4, %f5}];
	shl.b32 	%r175, %r171, 1;
	and.b32  	%r176, %r175, 510;
	add.s32 	%r279, %r176, %r166;
	bra.uni 	$L__BB4_16;
$L__BB4_15:
	tex.2d.v4.u32.f32 	{%r177, %r178, %r179, %r180}, [%rd2, {%f2, %f5}];
	shl.b32 	%r181, %r180, 1;
	and.b32  	%r182, %r181, 510;
	sub.s32 	%r183, %r277, %r182;
	tex.2d.v4.u32.f32 	{%r184, %r185, %r186, %r187}, [%rd2, {%f3, %f5}];
	tex.2d.v4.u32.f32 	{%r188, %r189, %r190, %r191}, [%rd2, {%f4, %f5}];
	shl.b32 	%r192, %r191, 1;
	and.b32  	%r193, %r192, 510;
	add.s32 	%r279, %r193, %r183;
$L__BB4_16:
	setp.eq.s32 	%p14, %r6, 0;
	@%p14 bra 	$L__BB4_21;
	setp.eq.s32 	%p15, %r6, 1;
	@%p15 bra 	$L__BB4_20;
	setp.ne.s32 	%p16, %r6, 2;
	@%p16 bra 	$L__BB4_22;
	tex.2d.v4.u32.f32 	{%r194, %r195, %r196, %r197}, [%rd2, {%f2, %f6}];
	and.b32  	%r198, %r196, 255;
	sub.s32 	%r199, %r279, %r198;
	add.s32 	%r200, %r198, %r278;
	tex.2d.v4.u32.f32 	{%r201, %r202, %r203, %r204}, [%rd2, {%f3, %f6}];
	shl.b32 	%r205, %r203, 1;
	and.b32  	%r206, %r205, 510;
	add.s32 	%r207, %r206, %r200;
	tex.2d.v4.u32.f32 	{%r208, %r209, %r210, %r211}, [%rd2, {%f4, %f6}];
	and.b32  	%r212, %r210, 255;
	add.s32 	%r280, %r212, %r199;
	add.s32 	%r281, %r212, %r207;
	bra.uni 	$L__BB4_23;
$L__BB4_20:
	tex.2d.v4.u32.f32 	{%r213, %r214, %r215, %r216}, [%rd2, {%f2, %f6}];
	and.b32  	%r217, %r214, 255;
	sub.s32 	%r218, %r279, %r217;
	add.s32 	%r219, %r217, %r278;
	tex.2d.v4.u32.f32 	{%r220, %r221, %r222, %r223}, [%rd2, {%f3, %f6}];
	shl.b32 	%r224, %r221, 1;
	and.b32  	%r225, %r224, 510;
	add.s32 	%r226, %r225, %r219;
	tex.2d.v4.u32.f32 	{%r227, %r228, %r229, %r230}, [%rd2, {%f4, %f6}];
	and.b32  	%r231, %r228, 255;
	add.s32 	%r280, %r231, %r218;
	add.s32 	%r281, %r231, %r226;
	bra.uni 	$L__BB4_23;
$L__BB4_21:
	tex.2d.v4.u32.f32 	{%r232, %r233, %r234, %r235}, [%rd2, {%f2, %f6}];
	and.b32  	%r236, %r232, 255;
	sub.s32 	%r237, %r279, %r236;
	add.s32 	%r238, %r236, %r278;
	tex.2d.v4.u32.f32 	{%r239, %r240, %r241, %r242}, [%rd2, {%f3, %f6}];
	shl.b32 	%r243, %r239, 1;
	and.b32  	%r244, %r243, 510;
	add.s32 	%r245, %r244, %r238;
	tex.2d.v4.u32.f32 	{%r246, %r247, %r248, %r249}, [%rd2, {%f4, %f6}];
	and.b32  	%r250, %r246, 255;
	add.s32 	%r280, %r250, %r237;
	add.s32 	%r281, %r250, %r245;
	bra.uni 	$L__BB4_23;
$L__BB4_22:
	tex.2d.v4.u32.f32 	{%r251, %r252, %r253, %r254}, [%rd2, {%f2, %f6}];
	and.b32  	%r255, %r254, 255;
	sub.s32 	%r256, %r279, %r255;
	add.s32 	%r257, %r255, %r278;
	tex.2d.v4.u32.f32 	{%r258, %r259, %r260, %r261}, [%rd2, {%f3, %f6}];
	shl.b32 	%r262, %r261, 1;
	and.b32  	%r263, %r262, 510;
	add.s32 	%r264, %r263, %r257;
	tex.2d.v4.u32.f32 	{%r265, %r266, %r267, %r268}, [%rd2, {%f4, %f6}];
	and.b32  	%r269, %r268, 255;
	add.s32 	%r280, %r269, %r256;
	add.s32 	%r281, %r269, %r264;
$L__BB4_23:
	mul.lo.s32 	%r270, %r280, %r280;
	mad.lo.s32 	%r271, %r281, %r281, %r270;
	cvt.rn.f32.u32 	%f7, %r271;
	sqrt.rn.f32 	%f8, %f7;
	cvt.rzi.s32.f32 	%r272, %f8;
	max.s32 	%r273, %r272, 0;
	min.s32 	%r274, %r273, 255;
	cvt.u16.u32 	%rs1, %r274;
	not.b16 	%rs2, %rs1;
	cvt.s64.s32 	%rd4, %r275;
	add.s64 	%rd5, %rd1, %rd4;
	st.global.u8 	[%rd5], %rs2;
	add.s32 	%r276, %r276, 1;
	add.s32 	%r275, %r275, 1;
	setp.ne.s32 	%p17, %r276, 0;
	@%p17 bra 	$L__BB4_2;
$L__BB4_24:
	ret;

}
	// .globl	_Z14median_textureyPhii
.visible .entry _Z14median_textureyPhii(
	.param .u64 _Z14median_textureyPhii_param_0,
	.param .u64 .ptr .align 1 _Z14median_textureyPhii_param_1,
	.param .u32 _Z14median_textureyPhii_param_2,
	.param .u32 _Z14median_textureyPhii_param_3
)
{
	.reg .pred 	%p<20>;
	.reg .b16 	%rs<71>;
	.reg .b32 	%r<193>;
	.reg .b32 	%f<7>;
	.reg .b64 	%rd<6>;

	ld.param.u64 	%rd2, [_Z14median_textureyPhii_param_0];
	ld.param.u64 	%rd3, [_Z14median_textureyPhii_param_1];
	ld.param.u32 	%r55, [_Z14median_textureyPhii_param_2];
	ld.param.u32 	%r56, [_Z14median_textureyPhii_param_3];
	mov.u32 	%r58, %ctaid.x;
	mov.u32 	%r59, %ntid.x;
	mov.u32 	%r60, %tid.x;
	mad.lo.s32 	%r61, %r58, %r59, %r60;
	mov.u32 	%r62, %ctaid.y;
	mov.u32 	%r63, %ntid.y;
	mov.u32 	%r64, %tid.y;
	mad.lo.s32 	%r65, %r62, %r63, %r64;
	setp.lt.s32 	%p1, %r61, 1;
	add.s32 	%r66, %r55, -1;
	setp.ge.s32 	%p2, %r61, %r66;
	or.pred  	%p3, %p1, %p2;
	setp.eq.s32 	%p4, %r65, 0;
	or.pred  	%p5, %p4, %p3;
	add.s32 	%r67, %r56, -1;
	setp.ge.s32 	%p6, %r65, %r67;
	or.pred  	%p7, %p5, %p6;
	@%p7 bra 	$L__BB5_24;
	mad.lo.s32 	%r69, %r55, %r65, %r61;
	shl.b32 	%r182, %r69, 2;
	add.s32 	%r70, %r65, -1;
	cvt.rn.f32.s32 	%f1, %r70;
	add.s32 	%r71, %r61, -1;
	cvt.rn.f32.u32 	%f2, %r71;
	cvt.rn.f32.u32 	%f3, %r61;
	add.s32 	%r72, %r61, 1;
	cvt.rn.f32.u32 	%f4, %r72;
	cvt.rn.f32.u32 	%f5, %r65;
	add.s32 	%r73, %r65, 1;
	cvt.rn.f32.u32 	%f6, %r73;
	cvta.to.global.u64 	%rd1, %rd3;
	mov.b32 	%r183, -4;
$L__BB5_2:
	add.s32 	%r6, %r183, 4;
	setp.eq.s32 	%p8, %r6, 2;
	@%p8 bra 	$L__BB5_7;
	setp.eq.s32 	%p9, %r6, 1;
	@%p9 bra 	$L__BB5_6;
	setp.ne.s32 	%p10, %r6, 0;
	@%p10 bra 	$L__BB5_8;
	tex.2d.v4.u32.f32 	{%r186, %r92, %r93, %r94}, [%rd2, {%f2, %f1}];
	tex.2d.v4.u32.f32 	{%r185, %r95, %r96, %r97}, [%rd2, {%f3, %f1}];
	tex.2d.v4.u32.f32 	{%r184, %r98, %r99, %r100}, [%rd2, {%f4, %f1}];
	bra.uni 	$L__BB5_9;
$L__BB5_6:
	tex.2d.v4.u32.f32 	{%r83, %r186, %r84, %r85}, [%rd2, {%f2, %f1}];
	tex.2d.v4.u32.f32 	{%r86, %r185, %r87, %r88}, [%rd2, {%f3, %f1}];
	tex.2d.v4.u32.f32 	{%r89, %r184, %r90, %r91}, [%rd2, {%f4, %f1}];
	bra.uni 	$L__BB5_9;
$L__BB5_7:
	tex.2d.v4.u32.f32 	{%r74, %r75, %r186, %r76}, [%rd2, {%f2, %f1}];
	tex.2d.v4.u32.f32 	{%r77, %r78, %r185, %r79}, [%rd2, {%f3, %f1}];
	tex.2d.v4.u32.f32 	{%r80, %r81, %r184, %r82}, [%rd2, {%f4, %f1}];
	bra.uni 	$L__BB5_9;
$L__BB5_8:
	tex.2d.v4.u32.f32 	{%r101, %r102, %r103, %r186}, [%rd2, {%f2, %f1}];
	tex.2d.v4.u32.f32 	{%r104, %r105, %r106, %r185}, [%rd2, {%f3, %f1}];
	tex.2d.v4.u32.f32 	{%r107, %r108, %r109, %r184}, [%rd2, {%f4, %f1}];
$L__BB5_9:
	setp.eq.s32 	%p11, %r6, 0;
	@%p11 bra 	$L__BB5_14;
	setp.eq.s32 	%p12, %r6, 1;
	@%p12 bra 	$L__BB5_13;
	setp.ne.s32 	%p13, %r6, 2;
	@%p13 bra 	$L__BB5_15;
	tex.2d.v4.u32.f32 	{%r110, %r111, %r189, %r112}, [%rd2, {%f2, %f5}];
	tex.2d.v4.u32.f32 	{%r113, %r114, %r188, %r115}, [%rd2, {%f3, %f5}];
	tex.2d.v4.u32.f32 	{%r116, %r117, %r187, %r118}, [%rd2, {%f4, %f5}];
	bra.uni 	$L__BB5_16;
$L__BB5_13:
	tex.2d.v4.u32.f32 	{%r119, %r189, %r120, %r121}, [%rd2, {%f2, %f5}];
	tex.2d.v4.u32.f32 	{%r122, %r188, %r123, %r124}, [%rd2, {%f3, %f5}];
	tex.2d.v4.u32.f32 	{%r125, %r187, %r126, %r127}, [%rd2, {%f4, %f5}];
	bra.uni 	$L__BB5_16;
$L__BB5_14:
	tex.2d.v4.u32.f32 	{%r189, %r128, %r129, %r130}, [%rd2, {%f2, %f5}];
	tex.2d.v4.u32.f32 	{%r188, %r131, %r132, %r133}, [%rd2, {%f3, %f5}];
	tex.2d.v4.u32.f32 	{%r187, %r134, %r135, %r136}, [%rd2, {%f4, %f5}];
	bra.uni 	$L__BB5_16;
$L__BB5_15:
	tex.2d.v4.u32.f32 	{%r137, %r138, %r139, %r189}, [%rd2, {%f2, %f5}];
	tex.2d.v4.u32.f32 	{%r140, %r141, %r142, %r188}, [%rd2, {%f3, %f5}];
	tex.2d.v4.u32.f32 	{%r143, %r144, %r145, %r187}, [%rd2, {%f4, %f5}];
$L__BB5_16:
	setp.eq.s32 	%p14, %r6, 0;
	@%p14 bra 	$L__BB5_21;
	setp.eq.s32 	%p15, %r6, 1;
	@%p15 bra 	$L__BB5_20;
	setp.ne.s32 	%p16, %r6, 2;
	@%p16 bra 	$L__BB5_22;
	tex.2d.v4.u32.f32 	{%r146, %r147, %r192, %r148}, [%rd2, {%f2, %f6}];
	tex.2d.v4.u32.f32 	{%r149, %r150, %r191, %r151}, [%rd2, {%f3, %f6}];
	tex.2d.v4.u32.f32 	{%r152, %r153, %r190, %r154}, [%rd2, {%f4, %f6}];
	bra.uni 	$L__BB5_23;
$L__BB5_20:
	tex.2d.v4.u32.f32 	{%r155, %r192, %r156, %r157}, [%rd2, {%f2, %f6}];
	tex.2d.v4.u32.f32 	{%r158, %r191, %r159, %r160}, [%rd2, {%f3, %f6}];
	tex.2d.v4.u32.f32 	{%r161, %r190, %r162, %r163}, [%rd2, {%f4, %f6}];
	bra.uni 	$L__BB5_23;
$L__BB5_21:
	tex.2d.v4.u32.f32 	{%r192, %r164, %r165, %r166}, [%rd2, {%f2, %f6}];
	tex.2d.v4.u32.f32 	{%r191, %r167, %r168, %r169}, [%rd2, {%f3, %f6}];
	tex.2d.v4.u32.f32 	{%r190, %r170, %r171, %r172}, [%rd2, {%f4, %f6}];
	bra.uni 	$L__BB5_23;
$L__BB5_22:
	tex.2d.v4.u32.f32 	{%r173, %r174, %r175, %r192}, [%rd2, {%f2, %f6}];
	tex.2d.v4.u32.f32 	{%r176, %r177, %r178, %r191}, [%rd2, {%f3, %f6}];
	tex.2d.v4.u32.f32 	{%r179, %r180, %r181, %r190}, [%rd2, {%f4, %f6}];
$L__BB5_23:
	cvt.u16.u32 	%rs1, %r189;
	and.b16  	%rs2, %rs1, 255;
	cvt.u16.u32 	%rs3, %r188;
	and.b16  	%rs4, %rs3, 255;
	cvt.u16.u32 	%rs5, %r187;
	and.b16  	%rs6, %rs5, 255;
	cvt.u16.u32 	%rs7, %r186;
	and.b16  	%rs8, %rs7, 255;
	cvt.u16.u32 	%rs9, %r185;
	and.b16  	%rs10, %rs9, 255;
	cvt.u16.u32 	%rs11, %r184;
	and.b16  	%rs12, %rs11, 255;
	cvt.u16.u32 	%rs13, %r192;
	and.b16  	%rs14, %rs13, 255;
	cvt.u16.u32 	%rs15, %r191;
	and.b16  	%rs16, %rs15, 255;
	cvt.u16.u32 	%rs17, %r190;
	and.b16  	%rs18, %rs17, 255;
	max.u16 	%rs19, %rs8, %rs10;
	min.u16 	%rs20, %rs8, %rs10;
	max.u16 	%rs21, %rs19, %rs12;
	min.u16 	%rs22, %rs19, %rs12;
	max.u16 	%rs23, %rs21, %rs2;
	min.u16 	%rs24, %rs21, %rs2;
	max.u16 	%rs25, %rs23, %rs4;
	min.u16 	%rs26, %rs23, %rs4;
	max.u16 	%rs27, %rs25, %rs6;
	min.u16 	%rs28, %rs25, %rs6;
	max.u16 	%rs29, %rs27, %rs14;
	min.u16 	%rs30, %rs27, %rs14;
	max.u16 	%rs31, %rs29, %rs16;
	min.u16 	%rs32, %rs29, %rs16;
	min.u16 	%rs33, %rs31, %rs18;
	setp.gt.u16 	%p17, %rs20, %rs12;
	selp.b16 	%rs34, %rs20, %rs22, %p17;
	selp.b16 	%rs35, %rs22, %rs20, %p17;
	max.u16 	%rs36, %rs34, %rs24;
	min.u16 	%rs37, %rs34, %rs24;
	max.u16 	%rs38, %rs36, %rs26;
	min.u16 	%rs39, %rs36, %rs26;
	max.u16 	%rs40, %rs38, %rs28;
	min.u16 	%rs41, %rs38, %rs28;
	max.u16 	%rs42, %rs40, %rs30;
	min.u16 	%rs43, %rs40, %rs30;
	max.u16 	%rs44, %rs42, %rs32;
	min.u16 	%rs45, %rs42, %rs32;
	min.u16 	%rs46, %rs44, %rs33;
	max.u16 	%rs47, %rs35, %rs37;
	min.u16 	%rs48, %rs35, %rs37;
	max.u16 	%rs49, %rs47, %rs39;
	min.u16 	%rs50, %rs47, %rs39;
	max.u16 	%rs51, %rs49, %rs41;
	min.u16 	%rs52, %rs49, %rs41;
	max.u16 	%rs53, %rs51, %rs43;
	min.u16 	%rs54, %rs51, %rs43;
	max.u16 	%rs55, %rs53, %rs45;
	min.u16 	%rs56, %rs53, %rs45;
	min.u16 	%rs57, %rs55, %rs46;
	setp.lt.u16 	%p18, %rs39, %rs48;
	selp.b16 	%rs58, %rs48, %rs50, %p18;
	selp.b16 	%rs59, %rs50, %rs48, %p18;
	max.u16 	%rs60, %rs58, %rs52;
	min.u16 	%rs61, %rs58, %rs52;
	max.u16 	%rs62, %rs60, %rs54;
	min.u16 	%rs63, %rs60, %rs54;
	max.u16 	%rs64, %rs62, %rs56;
	min.u16 	%rs65, %rs62, %rs56;
	min.u16 	%rs66, %rs64, %rs57;
	max.u16 	%rs67, %rs59, %rs61;
	max.u16 	%rs68, %rs67, %rs63;
	max.u16 	%rs69, %rs68, %rs65;
	max.u16 	%rs70, %rs69, %rs66;
	cvt.s64.s32 	%rd4, %r182;
	add.s64 	%rd5, %rd1, %rd4;
	st.global.u8 	[%rd5], %rs70;
	add.s32 	%r183, %r183, 1;
	add.s32 	%r182, %r182, 1;
	setp.ne.s32 	%p19, %r183, 0;
	@%p19 bra 	$L__BB5_2;
$L__BB5_24:
	ret;

}


// ===== COMPILED SASS (sm_100) =====

	.target	sm_100

	.elftype	@"ET_EXEC"


//--------------------- .note.nv.tkinfo           --------------------------
	.section	.note.nv.tkinfo,"",@"SHT_NOTE"
	.sectionflags	@"SHF_NOTE_NV_TKINFO"
	.tkinfo
        /*0018*/ 	.word	0x00000002
        /*0030*/ 	.string	""
        /*0030*/ 	.string	"ptxas"
        /*0030*/ 	.string	"Cuda compilation tools, release 13.0, V13.0.88"
        /*0030*/ 	.string	"Build cuda_13.0.r13.0/compiler.36424714_0"
        /*0030*/ 	.string	"-arch sm_100 -m 64 "



//--------------------- .note.nv.cuinfo           --------------------------
	.section	.note.nv.cuinfo,"",@"SHT_NOTE"
	.sectionflags	@"SHF_NOTE_NV_CUINFO"
        /*0018*/ 	.short	0x0002
        /*001a*/ 	.short	0x0064
        /*001c*/ 	.short	0x0082
	.zero		2


//--------------------- .nv.info                  --------------------------
	.section	.nv.info,"",@"SHT_CUDA_INFO"
	.align	4


	//----- nvinfo : EIATTR_REGCOUNT
	.align		4
        /*0000*/ 	.byte	0x04, 0x2f
        /*0002*/ 	.short	(.L_1 - .L_0)
	.align		4
.L_0:
        /*0004*/ 	.word	index@(_Z15gaussian_sharedPKhPhii)
        /*0008*/ 	.word	0x00000020


	//----- nvinfo : EIATTR_FRAME_SIZE
	.align		4
.L_1:
        /*000c*/ 	.byte	0x04, 0x11
        /*000e*/ 	.short	(.L_3 - .L_2)
	.align		4
.L_2:
        /*0010*/ 	.word	index@(_Z15gaussian_sharedPKhPhii)
        /*0014*/ 	.word	0x00000000


	//----- nvinfo : EIATTR_REGCOUNT
	.align		4
.L_3:
        /*0018*/ 	.byte	0x04, 0x2f
        /*001a*/ 	.short	(.L_5 - .L_4)
	.align		4
.L_4:
        /*001c*/ 	.word	index@(_Z12sobel_sharedPKhPhii)
        /*0020*/ 	.word	0x00000020


	//----- nvinfo : EIATTR_FRAME_SIZE
	.align		4
.L_5:
        /*0024*/ 	.byte	0x04, 0x11
        /*0026*/ 	.short	(.L_7 - .L_6)
	.align		4
.L_6:
        /*0028*/ 	.word	index@($__internal_1_$__cuda_sm20_sqrt_rn_f32_slowpath)
        /*002c*/ 	.word	0x00000000


	//----- nvinfo : EIATTR_FRAME_SIZE
	.align		4
.L_7:
        /*0030*/ 	.byte	0x04, 0x11
        /*0032*/ 	.short	(.L_9 - .L_8)
	.align		4
.L_8:
        /*0034*/ 	.word	index@(_Z12sobel_sharedPKhPhii)
        /*0038*/ 	.word	0x00000000


	//----- nvinfo : EIATTR_REGCOUNT
	.align		4
.L_9:
        /*003c*/ 	.byte	0x04, 0x2f
        /*003e*/ 	.short	(.L_11 - .L_10)
	.align		4
.L_10:
        /*0040*/ 	.word	index@(_Z13median_sharedPKhPhii)
        /*0044*/ 	.word	0x00000020


	//----- nvinfo : EIATTR_FRAME_SIZE
	.align		4
.L_11:
        /*0048*/ 	.byte	0x04, 0x11
        /*004a*/ 	.short	(.L_13 - .L_12)
	.align		4
.L_12:
        /*004c*/ 	.word	index@(_Z13median_sharedPKhPhii)
        /*0050*/ 	.word	0x00000000


	//----- nvinfo : EIATTR_REGCOUNT
	.align		4
.L_13:
        /*0054*/ 	.byte	0x04, 0x2f
        /*0056*/ 	.short	(.L_15 - .L_14)
	.align		4
.L_14:
        /*0058*/ 	.word	index@(_Z16gaussian_textureyPhii)
        /*005c*/ 	.word	0x00000020


	//----- nvinfo : EIATTR_FRAME_SIZE
	.align		4
.L_15:
        /*0060*/ 	.byte	0x04, 0x11
        /*0062*/ 	.short	(.L_17 - .L_16)
	.align		4
.L_16:
        /*0064*/ 	.word	index@(_Z16gaussian_textureyPhii)
        /*0068*/ 	.word	0x00000000


	//----- nvinfo : EIATTR_REGCOUNT
	.align		4
.L_17:
        /*006c*/ 	.byte	0x04, 0x2f
        /*006e*/ 	.short	(.L_19 - .L_18)
	.align		4
.L_18:
        /*0070*/ 	.word	index@(_Z13sobel_textureyPhii)
        /*0074*/ 	.word	0x0000001c


	//----- nvinfo : EIATTR_FRAME_SIZE
	.align		4
.L_19:
        /*0078*/ 	.byte	0x04, 0x11
        /*007a*/ 	.short	(.L_21 - .L_20)
	.align		4
.L_20:
        /*007c*/ 	.word	index@($__internal_0_$__cuda_sm20_sqrt_rn_f32_slowpath)
        /*0080*/ 	.word	0x00000000


	//----- nvinfo : EIATTR_FRAME_SIZE
	.align		4
.L_21:
        /*0084*/ 	.byte	0x04, 0x11
        /*0086*/ 	.short	(.L_23 - .L_22)
	.align		4
.L_22:
        /*0088*/ 	.word	index@(_Z13sobel_textureyPhii)
        /*008c*/ 	.word	0x00000000


	//----- nvinfo : EIATTR_REGCOUNT
	.align		4
.L_23:
        /*0090*/ 	.byte	0x04, 0x2f
        /*0092*/ 	.short	(.L_25 - .L_24)
	.align		4
.L_24:
        /*0094*/ 	.word	index@(_Z14median_textureyPhii)
        /*0098*/ 	.word	0x00000020


	//----- nvinfo : EIATTR_FRAME_SIZE
	.align		4
.L_25:
        /*009c*/ 	.byte	0x04, 0x11
        /*009e*/ 	.short	(.L_27 - .L_26)
	.align		4
.L_26:
        /*00a0*/ 	.word	index@(_Z14median_textureyPhii)
        /*00a4*/ 	.word	0x00000000


	//----- nvinfo : EIATTR_MIN_STACK_SIZE
	.align		4
.L_27:
        /*00a8*/ 	.byte	0x04, 0x12
        /*00aa*/ 	.short	(.L_29 - .L_28)
	.align		4
.L_28:
        /*00ac*/ 	.word	index@(_Z14median_textureyPhii)
        /*00b0*/ 	.word	0x00000000


	//----- nvinfo : EIATTR_MIN_STACK_SIZE
	.align		4
.L_29:
        /*00b4*/ 	.byte	0x04, 0x12
        /*00b6*/ 	.short	(.L_31 - .L_30)
	.align		4
.L_30:
        /*00b8*/ 	.word	index@(_Z13sobel_textureyPhii)
        /*00bc*/ 	.word	0x00000000


	//----- nvinfo : EIATTR_MIN_STACK_SIZE
	.align		4
.L_31:
        /*00c0*/ 	.byte	0x04, 0x12
        /*00c2*/ 	.short	(.L_33 - .L_32)
	.align		4
.L_32:
        /*00c4*/ 	.word	index@(_Z16gaussian_textureyPhii)
        /*00c8*/ 	.word	0x00000000


	//----- nvinfo : EIATTR_MIN_STACK_SIZE
	.align		4
.L_33:
        /*00cc*/ 	.byte	0x04, 0x12
        /*00ce*/ 	.short	(.L_35 - .L_34)
	.align		4
.L_34:
        /*00d0*/ 	.word	index@(_Z13median_sharedPKhPhii)
        /*00d4*/ 	.word	0x00000000


	//----- nvinfo : EIATTR_MIN_STACK_SIZE
	.align		4
.L_35:
        /*00d8*/ 	.byte	0x04, 0x12
        /*00da*/ 	.short	(.L_37 - .L_36)
	.align		4
.L_36:
        /*00dc*/ 	.word	index@(_Z12sobel_sharedPKhPhii)
        /*00e0*/ 	.word	0x00000000


	//----- nvinfo : EIATTR_MIN_STACK_SIZE
	.align		4
.L_37:
        /*00e4*/ 	.byte	0x04, 0x12
        /*00e6*/ 	.short	(.L_39 - .L_38)
	.align		4
.L_38:
        /*00e8*/ 	.word	index@(_Z15gaussian_sharedPKhPhii)
        /*00ec*/ 	.word	0x00000000
.L_39:


//--------------------- .nv.compat                --------------------------
	.section	.nv.compat,"",@"SHT_CUDA_COMPAT_INFO"
	.align	4
        /*0000*/ 	.byte	0x02, 0x09, 0x00, 0x00, 0x02, 0x02, 0x02, 0x00, 0x02, 0x05, 0x05, 0x00, 0x03, 0x07, 0x01, 0x01
        /*0010*/ 	.byte	0x02, 0x03, 0x00, 0x00, 0x02, 0x06, 0x01, 0x00, 0x04, 0x0b, 0x08, 0x00, 0x01, 0x00, 0x00, 0x00
        /*0020*/ 	.byte	0x00, 0x00, 0x00, 0x00


//--------------------- .nv.info._Z14median_textureyPhii --------------------------
	.section	.nv.info._Z14median_textureyPhii,"",@"SHT_CUDA_INFO"
	.sectionflags	@""
	.align	4


	//----- nvinfo : EIATTR_CUDA_API_VERSION
	.align		4
        /*0000*/ 	.byte	0x04, 0x37
        /*0002*/ 	.short	(.L_41 - .L_40)
.L_40:
        /*0004*/ 	.word	0x00000082


	//----- nvinfo : EIATTR_KPARAM_INFO
	.align		4
.L_41:
        /*0008*/ 	.byte	0x04, 0x17
        /*000a*/ 	.short	(.L_43 - .L_42)
.L_42:
        /*000c*/ 	.word	0x00000000
        /*0010*/ 	.short	0x0003
        /*0012*/ 	.short	0x0014
        /*0014*/ 	.byte	0x00, 0xf0, 0x11, 0x00


	//----- nvinfo : EIATTR_KPARAM_INFO
	.align		4
.L_43:
        /*0018*/ 	.byte	0x04, 0x17
        /*001a*/ 	.short	(.L_45 - .L_44)
.L_44:
        /*001c*/ 	.word	0x00000000
        /*0020*/ 	.short	0x0002
        /*0022*/ 	.short	0x0010
        /*0024*/ 	.byte	0x00, 0xf0, 0x11, 0x00


	//----- nvinfo : EIATTR_KPARAM_INFO
	.align		4
.L_45:
        /*0028*/ 	.byte	0x04, 0x17
        /*002a*/ 	.short	(.L_47 - .L_46)
.L_46:
        /*002c*/ 	.word	0x00000000
        /*0030*/ 	.short	0x0001
        /*0032*/ 	.short	0x0008
        /*0034*/ 	.byte	0x00, 0xf5, 0x21, 0x00


	//----- nvinfo : EIATTR_KPARAM_INFO
	.align		4
.L_47:
        /*0038*/ 	.byte	0x04, 0x17
        /*003a*/ 	.short	(.L_49 - .L_48)
.L_48:
        /*003c*/ 	.word	0x00000000
        /*0040*/ 	.short	0x0000
        /*0042*/ 	.short	0x0000
        /*0044*/ 	.byte	0x00, 0xf0, 0x21, 0x00


	//----- nvinfo : EIATTR_SPARSE_MMA_MASK
	.align		4
.L_49:
        /*0048*/ 	.byte	0x03, 0x50
        /*004a*/ 	.short	0x0000


	//----- nvinfo : EIATTR_MAXREG_COUNT
	.align		4
        /*004c*/ 	.byte	0x03, 0x1b
        /*004e*/ 	.short	0x00ff


	//----- nvinfo : EIATTR_MERCURY_ISA_VERSION
	.align		4
        /*0050*/ 	.byte	0x03, 0x5f
        /*0052*/ 	.short	0x0101


	//----- nvinfo : EIATTR_VRC_CTA_INIT_COUNT
	.align		4
        /*0054*/ 	.byte	0x02, 0x4a
	.zero		1
	.zero		1


	//----- nvinfo : EIATTR_EXIT_INSTR_OFFSETS
	.align		4
        /*0058*/ 	.byte	0x04, 0x1c
        /*005a*/ 	.short	(.L_51 - .L_50)


	//   ....[0]....
.L_50:
        /*005c*/ 	.word	0x00000100


	//   ....[1]....
        /*0060*/ 	.word	0x00001a30


	//----- nvinfo : EIATTR_CBANK_PARAM_SIZE
	.align		4
.L_51:
        /*0064*/ 	.byte	0x03, 0x19
        /*0066*/ 	.short	0x0018


	//----- nvinfo : EIATTR_PARAM_CBANK
	.align		4
        /*0068*/ 	.byte	0x04, 0x0a
        /*006a*/ 	.short	(.L_53 - .L_52)
	.align		4
.L_52:
        /*006c*/ 	.word	index@(.nv.constant0._Z14median_textureyPhii)
        /*0070*/ 	.short	0x0380
        /*0072*/ 	.short	0x0018


	//----- nvinfo : EIATTR_SW_WAR
	.align		4
.L_53:
        /*0074*/ 	.byte	0x04, 0x36
        /*0076*/ 	.short	(.L_55 - .L_54)
.L_54:
        /*0078*/ 	.word	0x00000008
.L_55:


//--------------------- .nv.info._Z13sobel_textureyPhii --------------------------
	.section	.nv.info._Z13sobel_textureyPhii,"",@"SHT_CUDA_INFO"
	.sectionflags	@""
	.align	4


	//----- nvinfo : EIATTR_CUDA_API_VERSION
	.align		4
        /*0000*/ 	.byte	0x04, 0x37
        /*0002*/ 	.short	(.L_57 - .L_56)
.L_56:
        /*0004*/ 	.word	0x00000082


	//----- nvinfo : EIATTR_KPARAM_INFO
	.align		4
.L_57:
        /*0008*/ 	.byte	0x04, 0x17
        /*000a*/ 	.short	(.L_59 - .L_58)
.L_58:
        /*000c*/ 	.word	0x00000000
        /*0010*/ 	.short	0x0003
        /*0012*/ 	.short	0x0014
        /*0014*/ 	.byte	0x00, 0xf0, 0x11, 0x00


	//----- nvinfo : EIATTR_KPARAM_INFO
	.align		4
.L_59:
        /*0018*/ 	.byte	0x04, 0x17
        /*001a*/ 	.short	(.L_61 - .L_60)
.L_60:
        /*001c*/ 	.word	0x00000000
        /*0020*/ 	.short	0x0002
        /*0022*/ 	.short	0x0010
        /*0024*/ 	.byte	0x00, 0xf0, 0x11, 0x00


	//----- nvinfo : EIATTR_KPARAM_INFO
	.align		4
.L_61:
        /*0028*/ 	.byte	0x04, 0x17
        /*002a*/ 	.short	(.L_63 - .L_62)
.L_62:
        /*002c*/ 	.word	0x00000000
        /*0030*/ 	.short	0x0001
        /*0032*/ 	.short	0x0008
        /*0034*/ 	.byte	0x00, 0xf5, 0x21, 0x00


	//----- nvinfo : EIATTR_KPARAM_INFO
	.align		4
.L_63:
        /*0038*/ 	.byte	0x04, 0x17
        /*003a*/ 	.short	(.L_65 - .L_64)
.L_64:
        /*003c*/ 	.word	0x00000000
        /*0040*/ 	.short	0x0000
        /*0042*/ 	.short	0x0000
        /*0044*/ 	.byte	0x00, 0xf0, 0x21, 0x00


	//----- nvinfo : EIATTR_SPARSE_MMA_MASK
	.align		4
.L_65:
        /*0048*/ 	.byte	0x03, 0x50
        /*004a*/ 	.short	0x0000


	//----- nvinfo : EIATTR_MAXREG_COUNT
	.align		4
        /*004c*/ 	.byte	0x03, 0x1b
        /*004e*/ 	.short	0x00ff


	//----- nvinfo : EIATTR_MERCURY_ISA_VERSION
	.align		4
        /*0050*/ 	.byte	0x03, 0x5f
        /*0052*/ 	.short	0x0101


	//----- nvinfo : EIATTR_VRC_CTA_INIT_COUNT
	.align		4
        /*0054*/ 	.byte	0x02, 0x4a
	.zero		1
	.zero		1


	//----- nvinfo : EIATTR_EXIT_INSTR_OFFSETS
	.align		4
        /*0058*/ 	.byte	0x04, 0x1c
        /*005a*/ 	.short	(.L_67 - .L_66)


	//   ....[0]....
.L_66:
        /*005c*/ 	.word	0x00000100


	//   ....[1]....
        /*0060*/ 	.word	0x000010a0


	//----- nvinfo : EIATTR_INDIRECT_BRANCH_TARGETS
	.align		4
.L_67:
        /*0064*/ 	.byte	0x04, 0x34
        /*0066*/ 	.short	(.L_69 - .L_68)


	//   ....[0]....
.L_68:
        /*0068*/ 	.word	.L_x_29@srel
        /*006c*/ 	.short	0x0
        /*006e*/ 	.short	0x0
        /*0070*/ 	.word	0x3
        /*0074*/ 	.word	.L_x_30@srel
        /*0078*/ 	.word	.L_x_31@srel
        /*007c*/ 	.word	.L_x_32@srel


	//   ....[1]....
        /*0080*/ 	.word	.L_x_33@srel
        /*0084*/ 	.short	0x0
        /*0086*/ 	.short	0x0
        /*0088*/ 	.word	0x3
        /*008c*/ 	.word	.L_x_34@srel
        /*0090*/ 	.word	.L_x_35@srel
        /*0094*/ 	.word	.L_x_36@srel


	//----- nvinfo : EIATTR_CRS_STACK_SIZE
	.align		4
.L_69:
        /*0098*/ 	.byte	0x04, 0x1e
        /*009a*/ 	.short	(.L_71 - .L_70)
.L_70:
        /*009c*/ 	.word	0x00000000


	//----- nvinfo : EIATTR_CBANK_PARAM_SIZE
	.align		4
.L_71:
        /*00a0*/ 	.byte	0x03, 0x19
        /*00a2*/ 	.short	0x0018


	//----- nvinfo : EIATTR_PARAM_CBANK
	.align		4
        /*00a4*/ 	.byte	0x04, 0x0a
        /*00a6*/ 	.short	(.L_73 - .L_72)
	.align		4
.L_72:
        /*00a8*/ 	.word	index@(.nv.constant0._Z13sobel_textureyPhii)
        /*00ac*/ 	.short	0x0380
        /*00ae*/ 	.short	0x0018


	//----- nvinfo : EIATTR_SW_WAR
	.align		4
.L_73:
        /*00b0*/ 	.byte	0x04, 0x36
        /*00b2*/ 	.short	(.L_75 - .L_74)
.L_74:
        /*00b4*/ 	.word	0x00000008
.L_75:


//--------------------- .nv.info._Z16gaussian_textureyPhii --------------------------
	.section	.nv.info._Z16gaussian_textureyPhii,"",@"SHT_CUDA_INFO"
	.sectionflags	@""
	.align	4


	//----- nvinfo : EIATTR_CUDA_API_VERSION
	.align		4
        /*0000*/ 	.byte	0x04, 0x37
        /*0002*/ 	.short	(.L_77 - .L_76)
.L_76:
        /*0004*/ 	.word	0x00000082


	//----- nvinfo : EIATTR_KPARAM_INFO
	.align		4
.L_77:
        /*0008*/ 	.byte	0x04, 0x17
        /*000a*/ 	.short	(.L_79 - .L_78)
.L_78:
        /*000c*/ 	.word	0x00000000
        /*0010*/ 	.short	0x0003
        /*0012*/ 	.short	0x0014
        /*0014*/ 	.byte	0x00, 0xf0, 0x11, 0x00


	//----- nvinfo : EIATTR_KPARAM_INFO
	.align		4
.L_79:
        /*0018*/ 	.byte	0x04, 0x17
        /*001a*/ 	.short	(.L_81 - .L_80)
.L_80:
        /*001c*/ 	.word	0x00000000
        /*0020*/ 	.short	0x0002
        /*0022*/ 	.short	0x0010
        /*0024*/ 	.byte	0x00, 0xf0, 0x11, 0x00


	//----- nvinfo : EIATTR_KPARAM_INFO
	.align		4
.L_81:
        /*0028*/ 	.byte	0x04, 0x17
        /*002a*/ 	.short	(.L_83 - .L_82)
.L_82:
        /*002c*/ 	.word	0x00000000
        /*0030*/ 	.short	0x0001
        /*0032*/ 	.short	0x0008
        /*0034*/ 	.byte	0x00, 0xf5, 0x21, 0x00


	//----- nvinfo : EIATTR_KPARAM_INFO
	.align		4
.L_83:
        /*0038*/ 	.byte	0x04, 0x17
        /*003a*/ 	.short	(.L_85 - .L_84)
.L_84:
        /*003c*/ 	.word	0x00000000
        /*0040*/ 	.short	0x0000
        /*0042*/ 	.short	0x0000
        /*0044*/ 	.byte	0x00, 0xf0, 0x21, 0x00


	//----- nvinfo : EIATTR_SPARSE_MMA_MASK
	.align		4
.L_85:
        /*0048*/ 	.byte	0x03, 0x50
        /*004a*/ 	.short	0x0000


	//----- nvinfo : EIATTR_MAXREG_COUNT
	.align		4
        /*004c*/ 	.byte	0x03, 0x1b
        /*004e*/ 	.short	0x00ff


	//----- nvinfo : EIATTR_MERCURY_ISA_VERSION
	.align		4
        /*0050*/ 	.byte	0x03, 0x5f
        /*0052*/ 	.short	0x0101


	//----- nvinfo : EIATTR_VRC_CTA_INIT_COUNT
	.align		4
        /*0054*/ 	.byte	0x02, 0x4a
	.zero		1
	.zero		1


	//----- nvinfo : EIATTR_EXIT_INSTR_OFFSETS
	.align		4
        /*0058*/ 	.byte	0x04, 0x1c
        /*005a*/ 	.short	(.L_87 - .L_86)


	//   ....[0]....
.L_86:
        /*005c*/ 	.word	0x000000c0


	//   ....[1]....
        /*0060*/ 	.word	0x00001170


	//----- nvinfo : EIATTR_CBANK_PARAM_SIZE
	.align		4
.L_87:
        /*0064*/ 	.byte	0x03, 0x19
        /*0066*/ 	.short	0x0018


	//----- nvinfo : EIATTR_PARAM_CBANK
	.align		4
        /*0068*/ 	.byte	0x04, 0x0a
        /*006a*/ 	.short	(.L_89 - .L_88)
	.align		4
.L_88:
        /*006c*/ 	.word	index@(.nv.constant0._Z16gaussian_textureyPhii)
        /*0070*/ 	.short	0x0380
        /*0072*/ 	.short	0x0018


	//----- nvinfo : EIATTR_SW_WAR
	.align		4
.L_89:
        /*0074*/ 	.byte	0x04, 0x36
        /*0076*/ 	.short	(.L_91 - .L_90)
.L_90:
        /*0078*/ 	.word	0x00000008
.L_91:


//--------------------- .nv.info._Z13median_sharedPKhPhii --------------------------
	.section	.nv.info._Z13median_sharedPKhPhii,"",@"SHT_CUDA_INFO"
	.sectionflags	@""
	.align	4


	//----- nvinfo : EIATTR_CUDA_API_VERSION
	.align		4
        /*0000*/ 	.byte	0x04, 0x37
        /*0002*/ 	.short	(.L_93 - .L_92)
.L_92:
        /*0004*/ 	.word	0x00000082


	//----- nvinfo : EIATTR_KPARAM_INFO
	.align		4
.L_93:
        /*0008*/ 	.byte	0x04, 0x17
        /*000a*/ 	.short	(.L_95 - .L_94)
.L_94:
        /*000c*/ 	.word	0x00000000
        /*0010*/ 	.short	0x0003
        /*0012*/ 	.short	0x0014
        /*0014*/ 	.byte	0x00, 0xf0, 0x11, 0x00


	//----- nvinfo : EIATTR_KPARAM_INFO
	.align		4
.L_95:
        /*0018*/ 	.byte	0x04, 0x17
        /*001a*/ 	.short	(.L_97 - .L_96)
.L_96:
        /*001c*/ 	.word	0x00000000
        /*0020*/ 	.short	0x0002
        /*0022*/ 	.short	0x0010
        /*0024*/ 	.byte	0x00, 0xf0, 0x11, 0x00


	//----- nvinfo : EIATTR_KPARAM_INFO
	.align		4
.L_97:
        /*0028*/ 	.byte	0x04, 0x17
        /*002a*/ 	.short	(.L_99 - .L_98)
.L_98:
        /*002c*/ 	.word	0x00000000
        /*0030*/ 	.short	0x0001
        /*0032*/ 	.short	0x0008
        /*0034*/ 	.byte	0x00, 0xf5, 0x21, 0x00


	//----- nvinfo : EIATTR_KPARAM_INFO
	.align		4
.L_99:
        /*0038*/ 	.byte	0x04, 0x17
        /*003a*/ 	.short	(.L_101 - .L_100)
.L_100:
        /*003c*/ 	.word	0x00000000
        /*0040*/ 	.short	0x0000
        /*0042*/ 	.short	0x0000
        /*0044*/ 	.byte	0x00, 0xf5, 0x21, 0x00


	//----- nvinfo : EIATTR_SPARSE_MMA_MASK
	.align		4
.L_101:
        /*0048*/ 	.byte	0x03, 0x50
        /*004a*/ 	.short	0x0000


	//----- nvinfo : EIATTR_MAXREG_COUNT
	.align		4
        /*004c*/ 	.byte	0x03, 0x1b
        /*004e*/ 	.short	0x00ff


	//----- nvinfo : EIATTR_NUM_BARRIERS
	.align		4
        /*0050*/ 	.byte	0x02, 0x4c
        /*0052*/ 	.byte	0x01
	.zero		1


	//----- nvinfo : EIATTR_MERCURY_ISA_VERSION
	.align		4
        /*0054*/ 	.byte	0x03, 0x5f
        /*0056*/ 	.short	0x0101


	//----- nvinfo : EIATTR_VRC_CTA_INIT_COUNT
	.align		4
        /*0058*/ 	.byte	0x02, 0x4a
	.zero		1
	.zero		1


	//----- nvinfo : EIATTR_EXIT_INSTR_OFFSETS
	.align		4
        /*005c*/ 	.byte	0x04, 0x1c
        /*005e*/ 	.short	(.L_103 - .L_102)


	//   ....[0]....
.L_102:
        /*0060*/ 	.word	0x000006d0


	//   ....[1]....
        /*0064*/ 	.word	0x00001880


	//----- nvinfo : EIATTR_CBANK_PARAM_SIZE
	.align		4
.L_103:
        /*0068*/ 	.byte	0x03, 0x19
        /*006a*/ 	.short	0x0018


	//----- nvinfo : EIATTR_PARAM_CBANK
	.align		4
        /*006c*/ 	.byte	0x04, 0x0a
        /*006e*/ 	.short	(.L_105 - .L_104)
	.align		4
.L_104:
        /*0070*/ 	.word	index@(.nv.constant0._Z13median_sharedPKhPhii)
        /*0074*/ 	.short	0x0380
        /*0076*/ 	.short	0x0018


	//----- nvinfo : EIATTR_SW_WAR
	.align		4
.L_105:
        /*0078*/ 	.byte	0x04, 0x36
        /*007a*/ 	.short	(.L_107 - .L_106)
.L_106:
        /*007c*/ 	.word	0x00000008
.L_107:


//--------------------- .nv.info._Z12sobel_sharedPKhPhii --------------------------
	.section	.nv.info._Z12sobel_sharedPKhPhii,"",@"SHT_CUDA_INFO"
	.sectionflags	@""
	.align	4


	//----- nvinfo : EIATTR_CUDA_API_VERSION
	.align		4
        /*0000*/ 	.byte	0x04, 0x37
        /*0002*/ 	.short	(.L_109 - .L_108)
.L_108:
        /*0004*/ 	.word	0x00000082


	//----- nvinfo : EIATTR_KPARAM_INFO
	.align		4
.L_109:
        /*0008*/ 	.byte	0x04, 0x17
        /*000a*/ 	.short	(.L_111 - .L_110)
.L_110:
        /*000c*/ 	.word	0x00000000
        /*0010*/ 	.short	0x0003
        /*0012*/ 	.short	0x0014
        /*0014*/ 	.byte	0x00, 0xf0, 0x11, 0x00


	//----- nvinfo : EIATTR_KPARAM_INFO
	.align		4
.L_111:
        /*0018*/ 	.byte	0x04, 0x17
        /*001a*/ 	.short	(.L_113 - .L_112)
.L_112:
        /*001c*/ 	.word	0x00000000
        /*0020*/ 	.short	0x0002
        /*0022*/ 	.short	0x0010
        /*0024*/ 	.byte	0x00, 0xf0, 0x11, 0x00


	//----- nvinfo : EIATTR_KPARAM_INFO
	.align		4
.L_113:
        /*0028*/ 	.byte	0x04, 0x17
        /*002a*/ 	.short	(.L_115 - .L_114)
.L_114:
        /*002c*/ 	.word	0x00000000
        /*0030*/ 	.short	0x0001
        /*0032*/ 	.short	0x0008
        /*0034*/ 	.byte	0x00, 0xf5, 0x21, 0x00


	//----- nvinfo : EIATTR_KPARAM_INFO
	.align		4
.L_115:
        /*0038*/ 	.byte	0x04, 0x17
        /*003a*/ 	.short	(.L_117 - .L_116)
.L_116:
        /*003c*/ 	.word	0x00000000
        /*0040*/ 	.short	0x0000
        /*0042*/ 	.short	0x0000
        /*0044*/ 	.byte	0x00, 0xf5, 0x21, 0x00


	//----- nvinfo : EIATTR_SPARSE_MMA_MASK
	.align		4
.L_117:
        /*0048*/ 	.byte	0x03, 0x50
        /*004a*/ 	.short	0x0000


	//----- nvinfo : EIATTR_MAXREG_COUNT
	.align		4
        /*004c*/ 	.byte	0x03, 0x1b
        /*004e*/ 	.short	0x00ff


	//----- nvinfo : EIATTR_NUM_BARRIERS
	.align		4
        /*0050*/ 	.byte	0x02, 0x4c
        /*0052*/ 	.byte	0x01
	.zero		1


	//----- nvinfo : EIATTR_MERCURY_ISA_VERSION
	.align		4
        /*0054*/ 	.byte	0x03, 0x5f
        /*0056*/ 	.short	0x0101


	//----- nvinfo : EIATTR_VRC_CTA_INIT_COUNT
	.align		4
        /*0058*/ 	.byte	0x02, 0x4a
	.zero		1
	.zero		1


	//----- nvinfo : EIATTR_EXIT_INSTR_OFFSETS
	.align		4
        /*005c*/ 	.byte	0x04, 0x1c
        /*005e*/ 	.short	(.L_119 - .L_118)


	//   ....[0]....
.L_118:
        /*0060*/ 	.word	0x000006c0


	//   ....[1]....
        /*0064*/ 	.word	0x00001170


	//----- nvinfo : EIATTR_CRS_STACK_SIZE
	.align		4
.L_119:
        /*0068*/ 	.byte	0x04, 0x1e
        /*006a*/ 	.short	(.L_121 - .L_120)
.L_120:
        /*006c*/ 	.word	0x00000000


	//----- nvinfo : EIATTR_CBANK_PARAM_SIZE
	.align		4
.L_121:
        /*0070*/ 	.byte	0x03, 0x19
        /*0072*/ 	.short	0x0018


	//----- nvinfo : EIATTR_PARAM_CBANK
	.align		4
        /*0074*/ 	.byte	0x04, 0x0a
        /*0076*/ 	.short	(.L_123 - .L_122)
	.align		4
.L_122:
        /*0078*/ 	.word	index@(.nv.constant0._Z12sobel_sharedPKhPhii)
        /*007c*/ 	.short	0x0380
        /*007e*/ 	.short	0x0018


	//----- nvinfo : EIATTR_SW_WAR
	.align		4
.L_123:
        /*0080*/ 	.byte	0x04, 0x36
        /*0082*/ 	.short	(.L_125 - .L_124)
.L_124:
        /*0084*/ 	.word	0x00000008
.L_125:


//--------------------- .nv.info._Z15gaussian_sharedPKhPhii --------------------------
	.section	.nv.info._Z15gaussian_sharedPKhPhii,"",@"SHT_CUDA_INFO"
	.sectionflags	@""
	.align	4


	//----- nvinfo : EIATTR_CUDA_API_VERSION
	.align		4
        /*0000*/ 	.byte	0x04, 0x37
        /*0002*/ 	.short	(.L_127 - .L_126)
.L_126:
        /*0004*/ 	.word	0x00000082


	//----- nvinfo : EIATTR_KPARAM_INFO
	.align		4
.L_127:
        /*0008*/ 	.byte	0x04, 0x17
        /*000a*/ 	.short	(.L_129 - .L_128)
.L_128:
        /*000c*/ 	.word	0x00000000
        /*0010*/ 	.short	0x0003
        /*0012*/ 	.short	0x0014
        /*0014*/ 	.byte	0x00, 0xf0, 0x11, 0x00


	//----- nvinfo : EIATTR_KPARAM_INFO
	.align		4
.L_129:
        /*0018*/ 	.byte	0x04, 0x17
        /*001a*/ 	.short	(.L_131 - .L_130)
.L_130:
        /*001c*/ 	.word	0x00000000
        /*0020*/ 	.short	0x0002
        /*0022*/ 	.short	0x0010
        /*0024*/ 	.byte	0x00, 0xf0, 0x11, 0x00


	//----- nvinfo : EIATTR_KPARAM_INFO
	.align		4
.L_131:
        /*0028*/ 	.byte	0x04, 0x17
        /*002a*/ 	.short	(.L_133 - .L_132)
.L_132:
        /*002c*/ 	.word	0x00000000
        /*0030*/ 	.short	0x0001
        /*0032*/ 	.short	0x0008
        /*0034*/ 	.byte	0x00, 0xf5, 0x21, 0x00


	//----- nvinfo : EIATTR_KPARAM_INFO
	.align		4
.L_133:
        /*0038*/ 	.byte	0x04, 0x17
        /*003a*/ 	.short	(.L_135 - .L_134)
.L_134:
        /*003c*/ 	.word	0x00000000
        /*0040*/ 	.short	0x0000
        /*0042*/ 	.short	0x0000
        /*0044*/ 	.byte	0x00, 0xf5, 0x21, 0x00


	//----- nvinfo : EIATTR_SPARSE_MMA_MASK
	.align		4
.L_135:
        /*0048*/ 	.byte	0x03, 0x50
        /*004a*/ 	.short	0x0000


	//----- nvinfo : EIATTR_MAXREG_COUNT
	.align		4
        /*004c*/ 	.byte	0x03, 0x1b
        /*004e*/ 	.short	0x00ff


	//----- nvinfo : EIATTR_NUM_BARRIERS
	.align		4
        /*0050*/ 	.byte	0x02, 0x4c
        /*0052*/ 	.byte	0x01
	.zero		1


	//----- nvinfo : EIATTR_MERCURY_ISA_VERSION
	.align		4
        /*0054*/ 	.byte	0x03, 0x5f
        /*0056*/ 	.short	0x0101


	//----- nvinfo : EIATTR_VRC_CTA_INIT_COUNT
	.align		4
        /*0058*/ 	.byte	0x02, 0x4a
	.zero		1
	.zero		1


	//----- nvinfo : EIATTR_EXIT_INSTR_OFFSETS
	.align		4
        /*005c*/ 	.byte	0x04, 0x1c
        /*005e*/ 	.short	(.L_137 - .L_136)


	//   ....[0]....
.L_136:
        /*0060*/ 	.word	0x000006b0


	//   ....[1]....
        /*0064*/ 	.word	0x00000ff0


	//----- nvinfo : EIATTR_CBANK_PARAM_SIZE
	.align		4
.L_137:
        /*0068*/ 	.byte	0x03, 0x19
        /*006a*/ 	.short	0x0018


	//----- nvinfo : EIATTR_PARAM_CBANK
	.align		4
        /*006c*/ 	.byte	0x04, 0x0a
        /*006e*/ 	.short	(.L_139 - .L_138)
	.align		4
.L_138:
        /*0070*/ 	.word	index@(.nv.constant0._Z15gaussian_sharedPKhPhii)
        /*0074*/ 	.short	0x0380
        /*0076*/ 	.short	0x0018


	//----- nvinfo : EIATTR_SW_WAR
	.align		4
.L_139:
        /*0078*/ 	.byte	0x04, 0x36
        /*007a*/ 	.short	(.L_141 - .L_140)
.L_140:
        /*007c*/ 	.word	0x00000008
.L_141:


//--------------------- .nv.callgraph             --------------------------
	.section	.nv.callgraph,"",@"SHT_CUDA_CALLGRAPH"
	.align	4
	.sectionentsize	8
	.align		4
        /*0000*/ 	.word	0x00000000
	.align		4
        /*0004*/ 	.word	0xffffffff
	.align		4
        /*0008*/ 	.word	0x00000000
	.align		4
        /*000c*/ 	.word	0xfffffffe
	.align		4
        /*0010*/ 	.word	0x00000000
	.align		4
        /*0014*/ 	.word	0xfffffffd
	.align		4
        /*0018*/ 	.word	0x00000000
	.align		4
        /*001c*/ 	.word	0xfffffffc


//--------------------- .nv.constant2._Z14median_textureyPhii --------------------------
	.section	.nv.constant2._Z14median_textureyPhii,"a",@progbits
	.sectionflags	@""
	.align	4
.nv.constant2._Z14median_textureyPhii:
	.zero		24


//--------------------- .nv.constant2._Z13sobel_textureyPhii --------------------------
	.section	.nv.constant2._Z13sobel_textureyPhii,"a",@progbits
	.sectionflags	@""
	.align	4
.nv.constant2._Z13sobel_textureyPhii:
        /*0000*/ 	.byte	0x20, 0x09, 0x00, 0x00, 0x40, 0x08, 0x00, 0x00, 0xb0, 0x06, 0x00, 0x00, 0xb0, 0x0d, 0x00, 0x00
        /*0010*/ 	.byte	0x70, 0x0c, 0x00, 0x00, 0x30, 0x0a, 0x00, 0x00


//--------------------- .nv.constant2._Z16gaussian_textureyPhii --------------------------
	.section	.nv.constant2._Z16gaussian_textureyPhii,"a",@progbits
	.sectionflags	@""
	.align	4
.nv.constant2._Z16gaussian_textureyPhii:
	.zero		24


//--------------------- .text._Z14median_textureyPhii --------------------------
	.section	.text._Z14median_textureyPhii,"ax",@progbits
	.align	128
        .global         _Z14median_textureyPhii
        .type           _Z14median_textureyPhii,@function
        .size           _Z14median_textureyPhii,(.L_x_39 - _Z14median_textureyPhii)
        .other          _Z14median_textureyPhii,@"STO_CUDA_ENTRY STV_DEFAULT"
_Z14median_textureyPhii:
.text._Z14median_textureyPhii:
[----:B------:R-:W-:Y:S01]  /*0000*/  LDC R1, c[0x0][0x37c] ;  /* 0x0000df00ff017b82 */ /* 0x000fe20000000800 */
[----:B------:R-:W0:Y:S07]  /*0010*/  S2R R3, SR_TID.X ;  /* 0x0000000000037919 */ /* 0x000e2e0000002100 */
[----:B------:R-:W0:Y:S01]  /*0020*/  S2UR UR5, SR_CTAID.X ;  /* 0x00000000000579c3 */ /* 0x000e220000002500 */
[----:B------:R-:W1:Y:S01]  /*0030*/  LDCU.64 UR8, c[0x0][0x390] ;  /* 0x00007200ff0877ac */ /* 0x000e620008000a00 */
[----:B------:R-:W2:Y:S06]  /*0040*/  S2R R0, SR_TID.Y ;  /* 0x0000000000007919 */ /* 0x000eac0000002200 */
[----:B------:R-:W0:Y:S08]  /*0050*/  LDC R22, c[0x0][0x360] ;  /* 0x0000d800ff167b82 */ /* 0x000e300000000800 */
[----:B------:R-:W2:Y:S01]  /*0060*/  S2UR UR6, SR_CTAID.Y ;  /* 0x00000000000679c3 */ /* 0x000ea20000002600 */
[----:B-1----:R-:W-:-:S07]  /*0070*/  UIADD3 UR4, UPT, UPT, UR8, -0x1, URZ ;  /* 0xffffffff08047890 */ /* 0x002fce000fffe0ff */
[----:B------:R-:W2:Y:S01]  /*0080*/  LDC R23, c[0x0][0x364] ;  /* 0x0000d900ff177b82 */ /* 0x000ea20000000800 */
[----:B0-----:R-:W-:-:S05]  /*0090*/  IMAD R22, R22, UR5, R3 ;  /* 0x0000000516167c24 */ /* 0x001fca000f8e0203 */
[----:B------:R-:W-:Y:S01]  /*00a0*/  ISETP.GE.AND P0, PT, R22, UR4, PT ;  /* 0x0000000416007c0c */ /* 0x000fe2000bf06270 */
[----:B------:R-:W-:-:S03]  /*00b0*/  UIADD3 UR4, UPT, UPT, UR9, -0x1, URZ ;  /* 0xffffffff09047890 */ /* 0x000fc6000fffe0ff */
[----:B------:R-:W-:Y:S01]  /*00c0*/  ISETP.LT.OR P0, PT, R22, 0x1, P0 ;  /* 0x000000011600780c */ /* 0x000fe20000701670 */
[----:B--2---:R-:W-:-:S05]  /*00d0*/  IMAD R23, R23, UR6, R0 ;  /* 0x0000000617177c24 */ /* 0x004fca000f8e0200 */
[----:B------:R-:W-:-:S04]  /*00e0*/  ISETP.EQ.OR P0, PT, R23, RZ, P0 ;  /* 0x000000ff1700720c */ /* 0x000fc80000702670 */
[----:B------:R-:W-:-:S13]  /*00f0*/  ISETP.GE.OR P0, PT, R23, UR4, P0 ;  /* 0x0000000417007c0c */ /* 0x000fda0008706670 */
[----:B------:R-:W-:Y:S05]  /*0100*/  @P0 EXIT ;  /* 0x000000000000094d */ /* 0x000fea0003800000 */
[----:B------:R-:W0:Y:S01]  /*0110*/  LDCU UR4, c[0x0][0x380] ;  /* 0x00007000ff0477ac */ /* 0x000e220008000800 */
[----:B------:R-:W-:Y:S01]  /*0120*/  VIADD R9, R23, 0xffffffff ;  /* 0xffffffff17097836 */ /* 0x000fe20000000000 */
[----:B------:R-:W-:Y:S01]  /*0130*/  I2FP.F32.U32 R16, R22 ;  /* 0x0000001600107245 */ /* 0x000fe20000201000 */
[C---:B------:R-:W-:Y:S01]  /*0140*/  VIADD R8, R22.reuse, 0xffffffff ;  /* 0xffffffff16087836 */ /* 0x040fe20000000000 */
[----:B------:R-:W-:Y:S01]  /*0150*/  UMOV UR5, URZ ;  /* 0x000000ff00057c82 */ /* 0x000fe20008000000 */
[----:B------:R-:W-:Y:S01]  /*0160*/  IMAD.MOV.U32 R0, RZ, RZ, -0x3e000000 ;  /* 0xc2000000ff007424 */ /* 0x000fe200078e00ff */
[----:B------:R-:W-:Y:S01]  /*0170*/  I2FP.F32.S32 R9, R9 ;  /* 0x0000000900097245 */ /* 0x000fe20000201400 */
[----:B------:R-:W-:Y:S01]  /*0180*/  VIADD R10, R22, 0x1 ;  /* 0x00000001160a7836 */ /* 0x000fe20000000000 */
[----:B------:R-:W-:Y:S01]  /*0190*/  I2FP.F32.U32 R8, R8 ;  /* 0x0000000800087245 */ /* 0x000fe20000201000 */
[----:B------:R-:W-:Y:S01]  /*01a0*/  IMAD.MOV.U32 R26, RZ, RZ, R16 ;  /* 0x000000ffff1a7224 */ /* 0x000fe200078e0010 */
[----:B------:R-:W-:Y:S01]  /*01b0*/  I2FP.F32.U32 R13, R23 ;  /* 0x00000017000d7245 */ /* 0x000fe20000201000 */
[--C-:B------:R-:W-:Y:S01]  /*01c0*/  IMAD.MOV.U32 R17, RZ, RZ, R9.reuse ;  /* 0x000000ffff117224 */ /* 0x100fe200078e0009 */
[----:B------:R-:W-:Y:S01]  /*01d0*/  I2FP.F32.U32 R10, R10 ;  /* 0x0000000a000a7245 */ /* 0x000fe20000201000 */
[----:B------:R-:W-:-:S02]  /*01e0*/  IMAD.MOV.U32 R11, RZ, RZ, R9 ;  /* 0x000000ffff0b7224 */ /* 0x000fc400078e0009 */
[----:B------:R-:W-:Y:S02]  /*01f0*/  IMAD.MOV.U32 R12, RZ, RZ, R8 ;  /* 0x000000ffff0c7224 */ /* 0x000fe400078e0008 */
[--C-:B------:R-:W-:Y:S01]  /*0200*/  IMAD.MOV.U32 R27, RZ, RZ, R13.reuse ;  /* 0x000000ffff1b7224 */ /* 0x100fe200078e000d */
[----:B0-----:R-:W5:Y:S01]  /*0210*/  TEX.LL RZ, R18, R16, R0, UR4, 2D, 0x1 ;  /* 0x28ff040010127f60 */ /* 0x001f6200089e01ff */
[----:B------:R-:W5:Y:S01]  /*0220*/  TEX.LL RZ, R14, R8, R0, UR4, 2D, 0x1 ;  /* 0x28ff0400080e7f60 */ /* 0x000f6200089e01ff */
[----:B------:R-:W5:Y:S01]  /*0230*/  TEX.LL RZ, R11, R10, R0, UR4, 2D, 0x1 ;  /* 0x28ff04000a0b7f60 */ /* 0x000f6200089e01ff */
[----:B------:R-:W-:Y:S01]  /*0240*/  TEX.LL RZ, R15, R26, R0, UR4, 2D, 0x1 ;  /* 0x28ff04001a0f7f60 */ /* 0x000fe200089e01ff */
[----:B------:R-:W5:Y:S01]  /*0250*/  TEX.LL RZ, R12, R12, R0, UR4, 2D, 0x1 ;  /* 0x28ff04000c0c7f60 */ /* 0x000f6200089e01ff */
[----:B------:R-:W-:Y:S02]  /*0260*/  IMAD.MOV.U32 R21, RZ, RZ, R13 ;  /* 0x000000ffff157224 */ /* 0x000fe400078e000d */
[----:B------:R-:W-:-:S02]  /*0270*/  IMAD.MOV.U32 R20, RZ, RZ, R10 ;  /* 0x000000ffff147224 */ /* 0x000fc400078e000a */
[----:B------:R-:W-:Y:S02]  /*0280*/  VIADD R7, R23, 0x1 ;  /* 0x0000000117077836 */ /* 0x000fe40000000000 */
[----:B------:R0:W5:Y:S01]  /*0290*/  TEX.LL RZ, R19, R20, R0, UR4, 2D, 0x1 ;  /* 0x28ff040014137f60 */ /* 0x00016200089e01ff */
[----:B------:R-:W-:Y:S02]  /*02a0*/  IMAD.MOV.U32 R6, RZ, RZ, R8 ;  /* 0x000000ffff067224 */ /* 0x000fe400078e0008 */
[----:B------:R-:W-:Y:S01]  /*02b0*/  I2FP.F32.U32 R7, R7 ;  /* 0x0000000700077245 */ /* 0x000fe20000201000 */
[----:B------:R-:W-:Y:S02]  /*02c0*/  IMAD.MOV.U32 R4, RZ, RZ, R16 ;  /* 0x000000ffff047224 */ /* 0x000fe400078e0010 */
[----:B------:R-:W-:Y:S01]  /*02d0*/  IMAD.MOV.U32 R2, RZ, RZ, R10 ;  /* 0x000000ffff027224 */ /* 0x000fe200078e000a */
[----:B------:R-:W5:Y:S01]  /*02e0*/  TEX.LL RZ, R6, R6, R0, UR4, 2D, 0x1 ;  /* 0x28ff040006067f60 */ /* 0x000f6200089e01ff */
[----:B------:R-:W-:-:S02]  /*02f0*/  IMAD.MOV.U32 R5, RZ, RZ, R7 ;  /* 0x000000ffff057224 */ /* 0x000fc400078e0007 */
[----:B------:R-:W-:-:S04]  /*0300*/  IMAD.MOV.U32 R3, RZ, RZ, R7 ;  /* 0x000000ffff037224 */ /* 0x000fc800078e0007 */
[----:B------:R1:W5:Y:S02]  /*0310*/  TEX.LL RZ, R5, R4, R0, UR4, 2D, 0x1 ;  /* 0x28ff040004057f60 */ /* 0x00036400089e01ff */
[----:B------:R2:W5:Y:S01]  /*0320*/  TEX.LL RZ, R3, R2, R0, UR4, 2D, 0x1 ;  /* 0x28ff040002037f60 */ /* 0x00056200089e01ff */
[----:B------:R-:W-:Y:S01]  /*0330*/  IMAD R24, R23, UR8, R22 ;  /* 0x0000000817187c24 */ /* 0x000fe2000f8e0216 */
[----:B------:R-:W3:Y:S01]  /*0340*/  LDCU.64 UR10, c[0x0][0x388] ;  /* 0x00007100ff0a77ac */ /* 0x000ee20008000a00 */
[----:B------:R-:W-:Y:S02]  /*0350*/  IMAD.MOV.U32 R22, RZ, RZ, R16 ;  /* 0x000000ffff167224 */ /* 0x000fe400078e0010 */
[----:B------:R-:W-:Y:S01]  /*0360*/  IMAD.MOV.U32 R23, RZ, RZ, R9 ;  /* 0x000000ffff177224 */ /* 0x000fe200078e0009 */
[----:B------:R-:W4:Y:S01]  /*0370*/  LDCU.64 UR6, c[0x0][0x358] ;  /* 0x00006b00ff0677ac */ /* 0x000f220008000a00 */
[----:B------:R-:W-:Y:S01]  /*0380*/  IMAD.SHL.U32 R24, R24, 0x4, RZ ;  /* 0x0000000418187824 */ /* 0x000fe200078e00ff */
[----:B------:R-:W-:-:S04]  /*0390*/  DEPBAR.LE SB5, 0x6 ;  /* 0x0000d1800000791a */ /* 0x000fc80000000000 */
[----:B------:R-:W-:Y:S02]  /*03a0*/  LOP3.LUT R18, R18, 0xff, RZ, 0xc0, !PT ;  /* 0x000000ff12127812 */ /* 0x000fe400078ec0ff */
[----:B------:R-:W-:-:S04]  /*03b0*/  LOP3.LUT R14, R14, 0xff, RZ, 0xc0, !PT ;  /* 0x000000ff0e0e7812 */ /* 0x000fc800078ec0ff */
[CC--:B------:R-:W-:Y:S02]  /*03c0*/  VIMNMX.U16x2 R17, PT, PT, R14.reuse, R18.reuse, PT ;  /* 0x000000120e117248 */ /* 0x0c0fe40003fe0200 */
[----:B------:R-:W-:Y:S01]  /*03d0*/  VIMNMX.U16x2 R18, PT, PT, R14, R18, !PT ;  /* 0x000000120e127248 */ /* 0x000fe20007fe0200 */
[----:B------:R-:W-:-:S04]  /*03e0*/  DEPBAR.LE SB5, 0x5 ;  /* 0x0000d1400000791a */ /* 0x000fc80000000000 */
[----:B------:R-:W-:Y:S02]  /*03f0*/  LOP3.LUT R14, R11, 0xff, RZ, 0xc0, !PT ;  /* 0x000000ff0b0e7812 */ /* 0x000fe400078ec0ff */
[----:B------:R-:W-:Y:S02]  /*0400*/  LOP3.LUT R11, R17, 0xffff, RZ, 0xc0, !PT ;  /* 0x0000ffff110b7812 */ /* 0x000fe400078ec0ff */
[CC--:B0-----:R-:W-:Y:S02]  /*0410*/  VIMNMX.U16x2 R20, PT, PT, R18.reuse, R14.reuse, PT ;  /* 0x0000000e12147248 */ /* 0x0c1fe40003fe0200 */
[----:B------:R-:W-:Y:S01]  /*0420*/  VIMNMX.U16x2 R18, PT, PT, R18, R14, !PT ;  /* 0x0000000e12127248 */ /* 0x000fe20007fe0200 */
[----:B------:R-:W-:-:S04]  /*0430*/  DEPBAR.LE SB5, 0x4 ;  /* 0x0000d1000000791a */ /* 0x000fc80000000000 */
[----:B------:R-:W-:Y:S02]  /*0440*/  LOP3.LUT R12, R12, 0xff, RZ, 0xc0, !PT ;  /* 0x000000ff0c0c7812 */ /* 0x000fe400078ec0ff */
[----:B------:R-:W-:Y:S02]  /*0450*/  ISETP.GT.U32.AND P0, PT, R11, R14, PT ;  /* 0x0000000e0b00720c */ /* 0x000fe40003f04070 */
[----:B-1----:R-:W-:Y:S02]  /*0460*/  PRMT R4, R20, 0x7610, R4 ;  /* 0x0000761014047816 */ /* 0x002fe40000000004 */
[----:B------:R-:W-:Y:S02]  /*0470*/  VIMNMX.U16x2 R11, PT, PT, R18, R12, !PT ;  /* 0x0000000c120b7248 */ /* 0x000fe40007fe0200 */
[----:B--2---:R-:W-:Y:S02]  /*0480*/  SEL R2, R17, R4, P0 ;  /* 0x0000000411027207 */ /* 0x004fe40000000000 */
[----:B------:R-:W-:-:S02]  /*0490*/  LOP3.LUT R14, R15, 0xff, RZ, 0xc0, !PT ;  /* 0x000000ff0f0e7812 */ /* 0x000fc400078ec0ff */
[----:B------:R-:W-:Y:S02]  /*04a0*/  VIMNMX.U16x2 R12, PT, PT, R18, R12, PT ;  /* 0x0000000c120c7248 */ /* 0x000fe40003fe0200 */
[----:B------:R-:W-:Y:S02]  /*04b0*/  SEL R4, R4, R17, P0 ;  /* 0x0000001104047207 */ /* 0x000fe40000000000 */
[----:B------:R-:W-:Y:S02]  /*04c0*/  VIMNMX.U16x2 R17, PT, PT, R11, R14, PT ;  /* 0x0000000e0b117248 */ /* 0x000fe40003fe0200 */
[CC--:B------:R-:W-:Y:S02]  /*04d0*/  VIMNMX.U16x2 R18, PT, PT, R2.reuse, R12.reuse, !PT ;  /* 0x0000000c02127248 */ /* 0x0c0fe40007fe0200 */
[----:B------:R-:W-:Y:S02]  /*04e0*/  VIMNMX.U16x2 R2, PT, PT, R2, R12, PT ;  /* 0x0000000c02027248 */ /* 0x000fe40003fe0200 */
[----:B------:R-:W-:-:S02]  /*04f0*/  VIMNMX.U16x2 R15, PT, PT, R18, R17, PT ;  /* 0x00000011120f7248 */ /* 0x000fc40003fe0200 */
[CC--:B------:R-:W-:Y:S02]  /*0500*/  VIMNMX.U16x2 R12, PT, PT, R4.reuse, R2.reuse, !PT ;  /* 0x00000002040c7248 */ /* 0x0c0fe40007fe0200 */
[----:B------:R-:W-:Y:S02]  /*0510*/  VIMNMX.U16x2 R4, PT, PT, R4, R2, PT ;  /* 0x0000000204047248 */ /* 0x000fe40003fe0200 */
[----:B------:R-:W-:Y:S02]  /*0520*/  PRMT R2, R15, 0x7610, R2 ;  /* 0x000076100f027816 */ /* 0x000fe40000000002 */
[----:B------:R-:W-:Y:S02]  /*0530*/  VIMNMX.U16x2 R15, PT, PT, R11, R14, !PT ;  /* 0x0000000e0b0f7248 */ /* 0x000fe40007fe0200 */
[----:B------:R-:W-:Y:S02]  /*0540*/  VIMNMX.U16x2 R14, PT, PT, R18, R17, !PT ;  /* 0x00000011120e7248 */ /* 0x000fe40007fe0200 */
[----:B------:R-:W-:-:S02]  /*0550*/  VIMNMX.U16x2 R11, PT, PT, R12, R2, !PT ;  /* 0x000000020c0b7248 */ /* 0x000fc40007fe0200 */
[----:B------:R-:W-:Y:S02]  /*0560*/  VIMNMX.U16x2 R20, PT, PT, R12, R2, PT ;  /* 0x000000020c147248 */ /* 0x000fe40003fe0200 */
[----:B------:R-:W-:Y:S02]  /*0570*/  LOP3.LUT R17, R2, 0xffff, RZ, 0xc0, !PT ;  /* 0x0000ffff02117812 */ /* 0x000fe400078ec0ff */
[----:B------:R-:W-:Y:S01]  /*0580*/  LOP3.LUT R2, R4, 0xffff, RZ, 0xc0, !PT ;  /* 0x0000ffff04027812 */ /* 0x000fe200078ec0ff */
[----:B------:R-:W-:-:S04]  /*0590*/  DEPBAR.LE SB5, 0x3 ;  /* 0x0000d0c00000791a */ /* 0x000fc80000000000 */
[----:B------:R-:W-:Y:S02]  /*05a0*/  LOP3.LUT R12, R19, 0xff, RZ, 0xc0, !PT ;  /* 0x000000ff130c7812 */ /* 0x000fe400078ec0ff */
[----:B------:R-:W-:Y:S02]  /*05b0*/  ISETP.GE.U32.AND P0, PT, R17, R2, PT ;  /* 0x000000021100720c */ /* 0x000fe40003f06070 */
[----:B------:R-:W-:Y:S02]  /*05c0*/  PRMT R17, R20, 0x7610, R17 ;  /* 0x0000761014117816 */ /* 0x000fe40000000011 */
[----:B------:R-:W-:Y:S02]  /*05d0*/  VIMNMX.U16x2 R18, PT, PT, R15, R12, PT ;  /* 0x0000000c0f127248 */ /* 0x000fe40003fe0200 */
[----:B------:R-:W-:Y:S02]  /*05e0*/  SEL R2, R4, R17, !P0 ;  /* 0x0000001104027207 */ /* 0x000fe40004000000 */
[----:B------:R-:W-:-:S02]  /*05f0*/  SEL R4, R17, R4, !P0 ;  /* 0x0000000411047207 */ /* 0x000fc40004000000 */
[----:B------:R-:W-:Y:S02]  /*0600*/  VIMNMX.U16x2 R20, PT, PT, R14, R18, PT ;  /* 0x000000120e147248 */ /* 0x000fe40003fe0200 */
[----:B------:R-:W-:Y:S01]  /*0610*/  VIMNMX.U16x2 R17, PT, PT, R15, R12, !PT ;  /* 0x0000000c0f117248 */ /* 0x000fe20007fe0200 */
[----:B------:R-:W-:-:S04]  /*0620*/  DEPBAR.LE SB5, 0x2 ;  /* 0x0000d0800000791a */ /* 0x000fc80000000000 */
[----:B------:R-:W-:Y:S02]  /*0630*/  LOP3.LUT R6, R6, 0xff, RZ, 0xc0, !PT ;  /* 0x000000ff06067812 */ /* 0x000fe400078ec0ff */
[----:B------:R-:W-:Y:S02]  /*0640*/  VIMNMX.U16x2 R19, PT, PT, R14, R18, !PT ;  /* 0x000000120e137248 */ /* 0x000fe40007fe0200 */
[----:B------:R-:W-:Y:S02]  /*0650*/  VIMNMX.U16x2 R12, PT, PT, R11, R20, PT ;  /* 0x000000140b0c7248 */ /* 0x000fe40003fe0200 */
[CC--:B------:R-:W-:Y:S02]  /*0660*/  VIMNMX.U16x2 R18, PT, PT, R17.reuse, R6.reuse, PT ;  /* 0x0000000611127248 */ /* 0x0c0fe40003fe0200 */
[----:B------:R-:W-:Y:S01]  /*0670*/  VIMNMX.U16x2 R14, PT, PT, R17, R6, !PT ;  /* 0x00000006110e7248 */ /* 0x000fe20007fe0200 */
[----:B------:R-:W-:-:S04]  /*0680*/  DEPBAR.LE SB5, 0x1 ;  /* 0x0000d0400000791a */ /* 0x000fc80000000000 */
[----:B------:R-:W-:Y:S02]  /*0690*/  LOP3.LUT R6, R5, 0xff, RZ, 0xc0, !PT ;  /* 0x000000ff05067812 */ /* 0x000fe400078ec0ff */
[----:B------:R-:W-:Y:S02]  /*06a0*/  VIMNMX.U16x2 R15, PT, PT, R11, R20, !PT ;  /* 0x000000140b0f7248 */ /* 0x000fe40007fe0200 */
[C---:B------:R-:W-:Y:S02]  /*06b0*/  VIMNMX.U16x2 R11, PT, PT, R2.reuse, R12, !PT ;  /* 0x0000000c020b7248 */ /* 0x040fe40007fe0200 */
[C---:B------:R-:W-:Y:S02]  /*06c0*/  VIMNMX.U16x2 R5, PT, PT, R19.reuse, R18, PT ;  /* 0x0000001213057248 */ /* 0x040fe40003fe0200 */
[----:B------:R-:W-:Y:S02]  /*06d0*/  VIMNMX.U16x2 R2, PT, PT, R2, R12, PT ;  /* 0x0000000c02027248 */ /* 0x000fe40003fe0200 */
[----:B------:R-:W-:-:S02]  /*06e0*/  VIMNMX.U16x2 R18, PT, PT, R19, R18, !PT ;  /* 0x0000001213127248 */ /* 0x000fc40007fe0200 */
[----:B------:R-:W-:Y:S02]  /*06f0*/  VIMNMX.U16x2 R12, PT, PT, R14, R6, PT ;  /* 0x000000060e0c7248 */ /* 0x000fe40003fe0200 */
[CC--:B------:R-:W-:Y:S02]  /*0700*/  VIMNMX.U16x2 R19, PT, PT, R15.reuse, R5.reuse, PT ;  /* 0x000000050f137248 */ /* 0x0c0fe40003fe0200 */
[----:B------:R-:W-:Y:S02]  /*0710*/  VIMNMX.U16x2 R17, PT, PT, R15, R5, !PT ;  /* 0x000000050f117248 */ /* 0x000fe40007fe0200 */
[----:B------:R-:W-:Y:S02]  /*0720*/  VIMNMX.U16x2 R15, PT, PT, R18, R12, PT ;  /* 0x0000000c120f7248 */ /* 0x000fe40003fe0200 */
[CC--:B------:R-:W-:Y:S02]  /*0730*/  VIMNMX.U16x2 R5, PT, PT, R11.reuse, R19.reuse, !PT ;  /* 0x000000130b057248 */ /* 0x0c0fe40007fe0200 */
[----:B------:R-:W-:-:S02]  /*0740*/  VIMNMX.U16x2 R19, PT, PT, R11, R19, PT ;  /* 0x000000130b137248 */ /* 0x000fc40003fe0200 */
[-C--:B------:R-:W-:Y:S02]  /*0750*/  VIMNMX.U16x2 R11, PT, PT, R17, R15.reuse, PT ;  /* 0x0000000f110b7248 */ /* 0x080fe40003fe0200 */
[----:B------:R-:W-:Y:S02]  /*0760*/  VIMNMX.U16x2 R14, PT, PT, R14, R6, !PT ;  /* 0x000000060e0e7248 */ /* 0x000fe40007fe0200 */
[----:B-----5:R-:W-:Y:S02]  /*0770*/  LOP3.LUT R6, R3, 0xff, RZ, 0xc0, !PT ;  /* 0x000000ff03067812 */ /* 0x020fe400078ec0ff */
[----:B------:R-:W-:Y:S02]  /*0780*/  VIMNMX.U16x2 R12, PT, PT, R18, R12, !PT ;  /* 0x0000000c120c7248 */ /* 0x000fe40007fe0200 */
[----:B------:R-:W-:Y:S01]  /*0790*/  VIMNMX.U16x2 R3, PT, PT, R17, R15, !PT ;  /* 0x0000000f11037248 */ /* 0x000fe20007fe0200 */
[----:B------:R-:W5:Y:S01]  /*07a0*/  TEX.LL RZ, R18, R22, R0, UR4, 2D, 0x2 ;  /* 0x28ff040016127f60 */ /* 0x000f6200089e02ff */
[----:B------:R-:W-:-:S02]  /*07b0*/  VIMNMX.U16x2 R15, PT, PT, R5, R11, !PT ;  /* 0x0000000b050f7248 */ /* 0x000fc40007fe0200 */
[----:B------:R-:W-:Y:S02]  /*07c0*/  VIMNMX3.U16x2 R4, R4, R2, R19, !PT ;  /* 0x000000020404720f */ /* 0x000fe40007800213 */
[----:B------:R-:W-:Y:S01]  /*07d0*/  VIMNMX.U16x2 R5, PT, PT, R5, R11, PT ;  /* 0x0000000b05057248 */ /* 0x000fe20003fe0200 */
[----:B------:R-:W5:Y:S01]  /*07e0*/  TEX.LL RZ, R19, R8, R0, UR4, 2D, 0x2 ;  /* 0x28ff040008137f60 */ /* 0x000f6200089e02ff */
[----:B------:R-:W-:Y:S01]  /*07f0*/  IMAD.MOV.U32 R11, RZ, RZ, R9 ;  /* 0x000000ffff0b7224 */ /* 0x000fe200078e0009 */
[----:B------:R-:W-:Y:S01]  /*0800*/  VIMNMX3.U16x2 R6, R14, R6, R12, PT ;  /* 0x000000060e06720f */ /* 0x000fe2000380020c */
[----:B------:R-:W-:Y:S01]  /*0810*/  IMAD.MOV.U32 R12, RZ, RZ, R8 ;  /* 0x000000ffff0c7224 */ /* 0x000fe200078e0008 */
[----:B---3--:R-:W-:Y:S01]  /*0820*/  IADD3 R2, P0, PT, R24, UR10, RZ ;  /* 0x0000000a18027c10 */ /* 0x008fe2000ff1e0ff */
[----:B------:R-:W-:Y:S01]  /*0830*/  IMAD.MOV.U32 R14, RZ, RZ, R16 ;  /* 0x000000ffff0e7224 */ /* 0x000fe200078e0010 */
[----:B------:R-:W-:Y:S01]  /*0840*/  VIMNMX3.U16x2 R3, R3, R6, R15, PT ;  /* 0x000000060303720f */ /* 0x000fe2000380020f */
[----:B------:R-:W5:Y:S01]  /*0850*/  TEX.LL RZ, R11, R10, R0, UR4, 2D, 0x2 ;  /* 0x28ff04000a0b7f60 */ /* 0x000f6200089e02ff */
[----:B------:R-:W-:Y:S01]  /*0860*/  IMAD.MOV.U32 R15, RZ, RZ, R13 ;  /* 0x000000ffff0f7224 */ /* 0x000fe200078e000d */
[----:B------:R-:W5:Y:S01]  /*0870*/  TEX.LL RZ, R12, R12, R0, UR4, 2D, 0x2 ;  /* 0x28ff04000c0c7f60 */ /* 0x000f6200089e02ff */
[----:B------:R-:W-:Y:S01]  /*0880*/  VIMNMX3.U16x2 R4, R4, R5, R3, !PT ;  /* 0x000000050404720f */ /* 0x000fe20007800203 */
[----:B------:R-:W-:Y:S01]  /*0890*/  IMAD.MOV.U32 R5, RZ, RZ, R13 ;  /* 0x000000ffff057224 */ /* 0x000fe200078e000d */
[----:B------:R-:W-:Y:S01]  /*08a0*/  LEA.HI.X.SX32 R3, R24, UR11, 0x1, P0 ;  /* 0x0000000b18037c11 */ /* 0x000fe200080f0eff */
[----:B------:R-:W-:Y:S01]  /*08b0*/  IMAD.MOV.U32 R6, RZ, RZ, R8 ;  /* 0x000000ffff067224 */ /* 0x000fe200078e0008 */
[----:B------:R0:W5:Y:S01]  /*08c0*/  TEX.LL RZ, R15, R14, R0, UR4, 2D, 0x2 ;  /* 0x28ff04000e0f7f60 */ /* 0x00016200089e02ff */
[----:B------:R-:W-:Y:S01]  /*08d0*/  PRMT R17, R4, 0x7610, R17 ;  /* 0x0000761004117816 */ /* 0x000fe20000000011 */
[----:B------:R-:W-:-:S04]  /*08e0*/  IMAD.MOV.U32 R4, RZ, RZ, R10 ;  /* 0x000000ffff047224 */ /* 0x000fc800078e000a */
[----:B----4-:R1:W-:Y:S02]  /*08f0*/  STG.E.U8 desc[UR6][R2.64], R17 ;  /* 0x0000001102007986 */ /* 0x0103e4000c101106 */
[----:B------:R-:W5:Y:S01]  /*0900*/  TEX.LL RZ, R4, R4, R0, UR4, 2D, 0x2 ;  /* 0x28ff040004047f60 */ /* 0x000f6200089e02ff */
[----:B------:R-:W5:Y:S01]  /*0910*/  TEX.LL RZ, R6, R6, R0, UR4, 2D, 0x2 ;  /* 0x28ff040006067f60 */ /* 0x000f6200089e02ff */
[--C-:B-1----:R-:W-:Y:S02]  /*0920*/  IMAD.MOV.U32 R17, RZ, RZ, R7.reuse ;  /* 0x000000ffff117224 */ /* 0x102fe400078e0007 */
[----:B------:R-:W-:Y:S02]  /*0930*/  IMAD.MOV.U32 R2, RZ, RZ, R10 ;  /* 0x000000ffff027224 */ /* 0x000fe400078e000a */
[----:B------:R-:W-:Y:S02]  /*0940*/  IMAD.MOV.U32 R3, RZ, RZ, R7 ;  /* 0x000000ffff037224 */ /* 0x000fe400078e0007 */
[----:B------:R-:W5:Y:S02]  /*0950*/  TEX.LL RZ, R17, R16, R0, UR4, 2D, 0x2 ;  /* 0x28ff040010117f60 */ /* 0x000f6400089e02ff */
[----:B------:R1:W5:Y:S01]  /*0960*/  TEX.LL RZ, R26, R2, R0, UR4, 2D, 0x2 ;  /* 0x28ff0400021a7f60 */ /* 0x00036200089e02ff */
        /* <DEDUP_REMOVED lines=9> */
[-C--:B------:R-:W-:Y:S02]  /*0a00*/  ISETP.GT.U32.AND P0, PT, R11, R18.reuse, PT ;  /* 0x000000120b00720c */ /* 0x080fe40003f04070 */
[----:B------:R-:W-:Y:S01]  /*0a10*/  VIMNMX.U16x2 R18, PT, PT, R20, R18, !PT ;  /* 0x0000001214127248 */ /* 0x000fe20007fe0200 */
[----:B------:R-:W-:-:S04]  /*0a20*/  DEPBAR.LE SB5, 0x5 ;  /* 0x0000d1400000791a */ /* 0x000fc80000000000 */
[----:B------:R-:W-:Y:S02]  /*0a30*/  LOP3.LUT R12, R12, 0xff, RZ, 0xc0, !PT ;  /* 0x000000ff0c0c7812 */ /* 0x000fe400078ec0ff */
[----:B-1----:R-:W-:Y:S02]  /*0a40*/  SEL R2, R19, R14, P0 ;  /* 0x0000000e13027207 */ /* 0x002fe40000000000 */
[CC--:B------:R-:W-:Y:S02]  /*0a50*/  VIMNMX.U16x2 R11, PT, PT, R18.reuse, R12.reuse, PT ;  /* 0x0000000c120b7248 */ /* 0x0c0fe40003fe0200 */
[----:B------:R-:W-:Y:S01]  /*0a60*/  VIMNMX.U16x2 R3, PT, PT, R18, R12, !PT ;  /* 0x0000000c12037248 */ /* 0x000fe20007fe0200 */
[----:B------:R-:W-:-:S04]  /*0a70*/  DEPBAR.LE SB5, 0x4 ;  /* 0x0000d1000000791a */ /* 0x000fc80000000000 */
[----:B------:R-:W-:Y:S02]  /*0a80*/  LOP3.LUT R12, R15, 0xff, RZ, 0xc0, !PT ;  /* 0x000000ff0f0c7812 */ /* 0x000fe400078ec0ff */
[CC--:B------:R-:W-:Y:S02]  /*0a90*/  VIMNMX.U16x2 R5, PT, PT, R2.reuse, R11.reuse, !PT ;  /* 0x0000000b02057248 */ /* 0x0c0fe40007fe0200 */
[----:B------:R-:W-:Y:S02]  /*0aa0*/  VIMNMX.U16x2 R2, PT, PT, R2, R11, PT ;  /* 0x0000000b02027248 */ /* 0x000fe40003fe0200 */
[----:B------:R-:W-:Y:S02]  /*0ab0*/  VIMNMX.U16x2 R11, PT, PT, R3, R12, PT ;  /* 0x0000000c030b7248 */ /* 0x000fe40003fe0200 */
[----:B------:R-:W-:Y:S01]  /*0ac0*/  SEL R14, R14, R19, P0 ;  /* 0x000000130e0e7207 */ /* 0x000fe20000000000 */
[----:B------:R-:W-:Y:S01]  /*0ad0*/  IMAD.MOV.U32 R19, RZ, RZ, R13 ;  /* 0x000000ffff137224 */ /* 0x000fe200078e000d */
[----:B------:R-:W-:-:S02]  /*0ae0*/  VIMNMX.U16x2 R15, PT, PT, R5, R11, PT ;  /* 0x0000000b050f7248 */ /* 0x000fc40003fe0200 */
[CC--:B------:R-:W-:Y:S02]  /*0af0*/  VIMNMX.U16x2 R20, PT, PT, R14.reuse, R2.reuse, PT ;  /* 0x000000020e147248 */ /* 0x0c0fe40003fe0200 */
[----:B------:R-:W-:Y:S02]  /*0b00*/  VIMNMX.U16x2 R14, PT, PT, R14, R2, !PT ;  /* 0x000000020e0e7248 */ /* 0x000fe40007fe0200 */
[----:B------:R-:W-:Y:S02]  /*0b10*/  PRMT R2, R15, 0x7610, R2 ;  /* 0x000076100f027816 */ /* 0x000fe40000000002 */
[----:B------:R-:W-:Y:S01]  /*0b20*/  VIMNMX.U16x2 R3, PT, PT, R3, R12, !PT ;  /* 0x0000000c03037248 */ /* 0x000fe20007fe0200 */
[----:B------:R-:W-:-:S04]  /*0b30*/  DEPBAR.LE SB5, 0x3 ;  /* 0x0000d0c00000791a */ /* 0x000fc80000000000 */
[----:B------:R-:W-:Y:S02]  /*0b40*/  LOP3.LUT R4, R4, 0xff, RZ, 0xc0, !PT ;  /* 0x000000ff04047812 */ /* 0x000fe400078ec0ff */
[----:B------:R-:W-:Y:S02]  /*0b50*/  LOP3.LUT R12, R20, 0xffff, RZ, 0xc0, !PT ;  /* 0x0000ffff140c7812 */ /* 0x000fe400078ec0ff */
[----:B------:R-:W-:Y:S02]  /*0b60*/  LOP3.LUT R15, R2, 0xffff, RZ, 0xc0, !PT ;  /* 0x0000ffff020f7812 */ /* 0x000fe400078ec0ff */
[----:B------:R-:W-:Y:S02]  /*0b70*/  VIMNMX.U16x2 R5, PT, PT, R5, R11, !PT ;  /* 0x0000000b05057248 */ /* 0x000fe40007fe0200 */
[----:B------:R-:W-:Y:S02]  /*0b80*/  VIMNMX.U16x2 R11, PT, PT, R3, R4, PT ;  /* 0x00000004030b7248 */ /* 0x000fe40003fe0200 */
[----:B------:R-:W-:-:S02]  /*0b90*/  ISETP.GE.U32.AND P0, PT, R15, R12, PT ;  /* 0x0000000c0f00720c */ /* 0x000fc40003f06070 */
[----:B------:R-:W-:Y:S01]  /*0ba0*/  VIMNMX.U16x2 R3, PT, PT, R3, R4, !PT ;  /* 0x0000000403037248 */ /* 0x000fe20007fe0200 */
[----:B------:R-:W-:-:S04]  /*0bb0*/  DEPBAR.LE SB5, 0x1 ;  /* 0x0000d0400000791a */ /* 0x000fc80000000000 */
[----:B------:R-:W-:Y:S02]  /*0bc0*/  LOP3.LUT R4, R6, 0xff, RZ, 0xc0, !PT ;  /* 0x000000ff06047812 */ /* 0x000fe400078ec0ff */
[----:B------:R-:W-:Y:S01]  /*0bd0*/  LOP3.LUT R12, R17, 0xff, RZ, 0xc0, !PT ;  /* 0x000000ff110c7812 */ /* 0x000fe200078ec0ff */
[----:B------:R-:W-:Y:S01]  /*0be0*/  IMAD.MOV.U32 R17, RZ, RZ, R9 ;  /* 0x000000ffff117224 */ /* 0x000fe200078e0009 */
[CC--:B------:R-:W-:Y:S02]  /*0bf0*/  VIMNMX.U16x2 R18, PT, PT, R14.reuse, R2.reuse, PT ;  /* 0x000000020e127248 */ /* 0x0c0fe40003fe0200 */
[----:B------:R-:W-:Y:S02]  /*0c00*/  VIMNMX.U16x2 R23, PT, PT, R14, R2, !PT ;  /* 0x000000020e177248 */ /* 0x000fe40007fe0200 */
[CC--:B------:R-:W-:Y:S02]  /*0c10*/  VIMNMX.U16x2 R2, PT, PT, R5.reuse, R11.reuse, PT ;  /* 0x0000000b05027248 */ /* 0x0c0fe40003fe0200 */
[----:B------:R-:W-:-:S02]  /*0c20*/  VIMNMX.U16x2 R5, PT, PT, R5, R11, !PT ;  /* 0x0000000b05057248 */ /* 0x000fc40007fe0200 */
[CC--:B------:R-:W-:Y:S01]  /*0c30*/  VIMNMX.U16x2 R11, PT, PT, R3.reuse, R4.reuse, !PT ;  /* 0x00000004030b7248 */ /* 0x0c0fe20007fe0200 */
[----:B------:R-:W5:Y:S01]  /*0c40*/  TEX.LL RZ, R17, R16, R0, UR4, 2D, 0x4 ;  /* 0x28ff040010117f60 */ /* 0x000f6200089e04ff */
[----:B------:R-:W5:Y:S01]  /*0c50*/  TEX.LL RZ, R27, R8, R0, UR4, 2D, 0x4 ;  /* 0x28ff0400081b7f60 */ /* 0x000f6200089e04ff */
[----:B------:R-:W-:Y:S02]  /*0c60*/  VIMNMX.U16x2 R4, PT, PT, R3, R4, PT ;  /* 0x0000000403047248 */ /* 0x000fe40003fe0200 */
[CC--:B------:R-:W-:Y:S02]  /*0c70*/  VIMNMX.U16x2 R22, PT, PT, R11.reuse, R12.reuse, !PT ;  /* 0x0000000c0b167248 */ /* 0x0c0fe40007fe0200 */
[----:B------:R-:W-:Y:S01]  /*0c80*/  VIMNMX.U16x2 R3, PT, PT, R11, R12, PT ;  /* 0x0000000c0b037248 */ /* 0x000fe20003fe0200 */
[----:B------:R-:W-:Y:S01]  /*0c90*/  IMAD.MOV.U32 R11, RZ, RZ, R9 ;  /* 0x000000ffff0b7224 */ /* 0x000fe200078e0009 */
[----:B------:R-:W-:Y:S01]  /*0ca0*/  PRMT R15, R18, 0x7610, R15 ;  /* 0x00007610120f7816 */ /* 0x000fe2000000000f */
[----:B------:R-:W-:Y:S01]  /*0cb0*/  IMAD.MOV.U32 R12, RZ, RZ, R8 ;  /* 0x000000ffff0c7224 */ /* 0x000fe200078e0008 */
[----:B------:R-:W-:Y:S01]  /*0cc0*/  VIMNMX.U16x2 R21, PT, PT, R23, R2, PT ;  /* 0x0000000217157248 */ /* 0x000fe20003fe0200 */
[----:B------:R-:W-:Y:S01]  /*0cd0*/  IMAD.MOV.U32 R18, RZ, RZ, R16 ;  /* 0x000000ffff127224 */ /* 0x000fe200078e0010 */
[----:B------:R-:W-:Y:S01]  /*0ce0*/  SEL R14, R20, R15, !P0 ;  /* 0x0000000f140e7207 */ /* 0x000fe20004000000 */
[----:B------:R-:W5:Y:S01]  /*0cf0*/  TEX.LL RZ, R11, R10, R0, UR4, 2D, 0x4 ;  /* 0x28ff04000a0b7f60 */ /* 0x000f6200089e04ff */
[----:B------:R-:W-:Y:S01]  /*0d00*/  SEL R20, R15, R20, !P0 ;  /* 0x000000140f147207 */ /* 0x000fe20004000000 */
[----:B------:R-:W-:Y:S01]  /*0d10*/  IMAD.MOV.U32 R15, RZ, RZ, R13 ;  /* 0x000000ffff0f7224 */ /* 0x000fe200078e000d */
[----:B------:R-:W-:-:S02]  /*0d20*/  VIMNMX.U16x2 R6, PT, PT, R14, R21, !PT ;  /* 0x000000150e067248 */ /* 0x000fc40007fe0200 */
[----:B------:R-:W-:Y:S01]  /*0d30*/  VIMNMX.U16x2 R21, PT, PT, R14, R21, PT ;  /* 0x000000150e157248 */ /* 0x000fe20003fe0200 */
[----:B------:R-:W-:Y:S01]  /*0d40*/  IMAD.MOV.U32 R14, RZ, RZ, R10 ;  /* 0x000000ffff0e7224 */ /* 0x000fe200078e000a */
[----:B------:R-:W5:Y:S01]  /*0d50*/  TEX.LL RZ, R12, R12, R0, UR4, 2D, 0x4 ;  /* 0x28ff04000c0c7f60 */ /* 0x000f6200089e04ff */
[----:B------:R-:W5:Y:S02]  /*0d60*/  TEX.LL RZ, R18, R18, R0, UR4, 2D, 0x4 ;  /* 0x28ff040012127f60 */ /* 0x000f6400089e04ff */
[----:B------:R0:W5:Y:S01]  /*0d70*/  TEX.LL RZ, R25, R14, R0, UR4, 2D, 0x4 ;  /* 0x28ff04000e197f60 */ /* 0x00016200089e04ff */
[----:B------:R-:W-:Y:S02]  /*0d80*/  VIMNMX.U16x2 R2, PT, PT, R23, R2, !PT ;  /* 0x0000000217027248 */ /* 0x000fe40007fe0200 */
[CC--:B------:R-:W-:Y:S02]  /*0d90*/  VIMNMX.U16x2 R23, PT, PT, R5.reuse, R4.reuse, PT ;  /* 0x0000000405177248 */ /* 0x0c0fe40003fe0200 */
[----:B------:R-:W-:-:S02]  /*0da0*/  VIMNMX.U16x2 R4, PT, PT, R5, R4, !PT ;  /* 0x0000000405047248 */ /* 0x000fc40007fe0200 */
[CC--:B------:R-:W-:Y:S02]  /*0db0*/  VIMNMX.U16x2 R5, PT, PT, R2.reuse, R23.reuse, !PT ;  /* 0x0000001702057248 */ /* 0x0c0fe40007fe0200 */
[----:B------:R-:W-:Y:S02]  /*0dc0*/  VIMNMX.U16x2 R23, PT, PT, R2, R23, PT ;  /* 0x0000001702177248 */ /* 0x000fe40003fe0200 */
[CC--:B------:R-:W-:Y:S02]  /*0dd0*/  VIMNMX.U16x2 R28, PT, PT, R4.reuse, R3.reuse, PT ;  /* 0x00000003041c7248 */ /* 0x0c0fe40003fe0200 */
[----:B------:R-:W-:Y:S02]  /*0de0*/  VIMNMX.U16x2 R4, PT, PT, R4, R3, !PT ;  /* 0x0000000304047248 */ /* 0x000fe40007fe0200 */
[----:B------:R-:W-:Y:S02]  /*0df0*/  VIMNMX.U16x2 R3, PT, PT, R6, R23, !PT ;  /* 0x0000001706037248 */ /* 0x000fe40007fe0200 */
[----:B------:R-:W-:Y:S01]  /*0e00*/  VIMNMX.U16x2 R2, PT, PT, R5, R28, PT ;  /* 0x0000001c05027248 */ /* 0x000fe20003fe0200 */
[----:B------:R-:W-:-:S04]  /*0e10*/  DEPBAR.LE SB5, 0x6 ;  /* 0x0000d1800000791a */ /* 0x000fc80000000000 */
[----:B------:R-:W-:Y:S02]  /*0e20*/  LOP3.LUT R26, R26, 0xff, RZ, 0xc0, !PT ;  /* 0x000000ff1a1a7812 */ /* 0x000fe400078ec0ff */
[----:B------:R-:W-:Y:S02]  /*0e30*/  VIMNMX.U16x2 R23, PT, PT, R6, R23, PT ;  /* 0x0000001706177248 */ /* 0x000fe40003fe0200 */
[----:B------:R-:W-:Y:S02]  /*0e40*/  VIMNMX.U16x2 R5, PT, PT, R5, R28, !PT ;  /* 0x0000001c05057248 */ /* 0x000fe40007fe0200 */
[C---:B------:R-:W-:Y:S02]  /*0e50*/  VIMNMX.U16x2 R6, PT, PT, R3.reuse, R2, !PT ;  /* 0x0000000203067248 */ /* 0x040fe40007fe0200 */
[----:B------:R-:W-:Y:S01]  /*0e60*/  VIMNMX3.U16x2 R4, R22, R26, R4, PT ;  /* 0x0000001a1604720f */ /* 0x000fe20003800204 */
[----:B0-----:R-:W-:Y:S01]  /*0e70*/  VIADD R14, R24, 0x1 ;  /* 0x00000001180e7836 */ /* 0x001fe20000000000 */
[----:B------:R-:W-:Y:S01]  /*0e80*/  VIMNMX3.U16x2 R20, R20, R21, R23, !PT ;  /* 0x000000151414720f */ /* 0x000fe20007800217 */
[--C-:B------:R-:W-:Y:S01]  /*0e90*/  IMAD.MOV.U32 R15, RZ, RZ, R7.reuse ;  /* 0x000000ffff0f7224 */ /* 0x100fe200078e0007 */
[----:B------:R-:W-:Y:S01]  /*0ea0*/  VIMNMX.U16x2 R3, PT, PT, R3, R2, PT ;  /* 0x0000000203037248 */ /* 0x000fe20003fe0200 */
[----:B------:R-:W-:Y:S01]  /*0eb0*/  IMAD.MOV.U32 R21, RZ, RZ, R7 ;  /* 0x000000ffff157224 */ /* 0x000fe200078e0007 */
[----:B------:R-:W-:-:S02]  /*0ec0*/  VIMNMX3.U16x2 R4, R5, R4, R6, PT ;  /* 0x000000040504720f */ /* 0x000fc40003800206 */
[----:B------:R-:W-:Y:S02]  /*0ed0*/  IADD3 R2, P0, PT, R14, UR10, RZ ;  /* 0x0000000a0e027c10 */ /* 0x000fe4000ff1e0ff */
[----:B------:R-:W-:Y:S01]  /*0ee0*/  VIMNMX3.U16x2 R4, R20, R3, R4, !PT ;  /* 0x000000031404720f */ /* 0x000fe20007800204 */
[----:B------:R-:W-:Y:S01]  /*0ef0*/  IMAD.MOV.U32 R20, RZ, RZ, R10 ;  /* 0x000000ffff147224 */ /* 0x000fe200078e000a */
[----:B------:R-:W-:Y:S02]  /*0f00*/  LEA.HI.X.SX32 R3, R14, UR11, 0x1, P0 ;  /* 0x0000000b0e037c11 */ /* 0x000fe400080f0eff */
[----:B------:R-:W-:-:S05]  /*0f10*/  PRMT R14, R4, 0x7610, R14 ;  /* 0x00007610040e7816 */ /* 0x000fca000000000e */
[----:B------:R0:W-:Y:S02]  /*0f20*/  STG.E.U8 desc[UR6][R2.64], R14 ;  /* 0x0000000e02007986 */ /* 0x0001e4000c101106 */
[----:B0-----:R-:W-:Y:S01]  /*0f30*/  IMAD.MOV.U32 R14, RZ, RZ, R16 ;  /* 0x000000ffff0e7224 */ /* 0x001fe200078e0010 */
[----:B------:R-:W-:-:S04]  /*0f40*/  DEPBAR.LE SB5, 0x4 ;  /* 0x0000d1000000791a */ /* 0x000fc80000000000 */
[----:B------:R-:W-:Y:S01]  /*0f50*/  LOP3.LUT R6, R17, 0xff, RZ, 0xc0, !PT ;  /* 0x000000ff11067812 */ /* 0x000fe200078ec0ff */
[----:B------:R-:W-:Y:S01]  /*0f60*/  IMAD.MOV.U32 R17, RZ, RZ, R9 ;  /* 0x000000ffff117224 */ /* 0x000fe200078e0009 */
[----:B------:R-:W-:-:S04]  /*0f70*/  LOP3.LUT R4, R27, 0xff, RZ, 0xc0, !PT ;  /* 0x000000ff1b047812 */ /* 0x000fc800078ec0ff */
[CC--:B------:R-:W-:Y:S02]  /*0f80*/  VIMNMX.U16x2 R5, PT, PT, R4.reuse, R6.reuse, PT ;  /* 0x0000000604057248 */ /* 0x0c0fe40003fe0200 */
[----:B------:R-:W-:Y:S01]  /*0f90*/  VIMNMX.U16x2 R3, PT, PT, R4, R6, !PT ;  /* 0x0000000604037248 */ /* 0x000fe20007fe0200 */
[----:B------:R-:W-:-:S04]  /*0fa0*/  DEPBAR.LE SB5, 0x3 ;  /* 0x0000d0c00000791a */ /* 0x000fc80000000000 */
[----:B------:R-:W-:Y:S02]  /*0fb0*/  LOP3.LUT R4, R11, 0xff, RZ, 0xc0, !PT ;  /* 0x000000ff0b047812 */ /* 0x000fe400078ec0ff */
[----:B------:R-:W-:Y:S02]  /*0fc0*/  LOP3.LUT R11, R5, 0xffff, RZ, 0xc0, !PT ;  /* 0x0000ffff050b7812 */ /* 0x000fe400078ec0ff */
[-C--:B------:R-:W-:Y:S02]  /*0fd0*/  VIMNMX.U16x2 R6, PT, PT, R3, R4.reuse, PT ;  /* 0x0000000403067248 */ /* 0x080fe40003fe0200 */
[-C--:B------:R-:W-:Y:S01]  /*0fe0*/  ISETP.GT.U32.AND P0, PT, R11, R4.reuse, PT ;  /* 0x000000040b00720c */ /* 0x080fe20003f04070 */
[----:B------:R-:W-:Y:S01]  /*0ff0*/  IMAD.MOV.U32 R11, RZ, RZ, R9 ;  /* 0x000000ffff0b7224 */ /* 0x000fe200078e0009 */
[----:B------:R-:W-:Y:S02]  /*1000*/  VIMNMX.U16x2 R3, PT, PT, R3, R4, !PT ;  /* 0x0000000403037248 */ /* 0x000fe40007fe0200 */
[----:B------:R-:W-:-:S02]  /*1010*/  SEL R2, R5, R6, P0 ;  /* 0x0000000605027207 */ /* 0x000fc40000000000 */
[----:B------:R-:W-:Y:S01]  /*1020*/  SEL R4, R6, R5, P0 ;  /* 0x0000000506047207 */ /* 0x000fe20000000000 */
[----:B------:R-:W-:-:S04]  /*1030*/  IMAD.MOV.U32 R6, RZ, RZ, R8 ;  /* 0x000000ffff067224 */ /* 0x000fc800078e0008 */
[----:B------:R-:W5:Y:S01]  /*1040*/  TEX.LL RZ, R5, R6, R0, UR4, 2D, 0x4 ;  /* 0x28ff040006057f60 */ /* 0x000f6200089e04ff */
[----:B------:R0:W5:Y:S01]  /*1050*/  TEX.LL RZ, R19, R14, R0, UR4, 2D, 0x4 ;  /* 0x28ff04000e137f60 */ /* 0x00016200089e04ff */
[----:B------:R-:W5:Y:S01]  /*1060*/  TEX.LL RZ, R20, R20, R0, UR4, 2D, 0x4 ;  /* 0x28ff040014147f60 */ /* 0x000f6200089e04ff */
[----:B------:R1:W-:Y:S01]  /*1070*/  TEX.LL RZ, R21, R8, R0, UR4, 2D, 0x8 ;  /* 0x28ff040008157f60 */ /* 0x0003e200089e08ff */
[----:B------:R-:W5:Y:S01]  /*1080*/  TEX.LL RZ, R17, R16, R0, UR4, 2D, 0x8 ;  /* 0x28ff040010117f60 */ /* 0x000f6200089e08ff */
[----:B------:R2:W5:Y:S01]  /*1090*/  TEX.LL RZ, R11, R10, R0, UR4, 2D, 0x8 ;  /* 0x28ff04000a0b7f60 */ /* 0x00056200089e08ff */
[----:B------:R-:W-:Y:S02]  /*10a0*/  IMAD.MOV.U32 R26, RZ, RZ, R8 ;  /* 0x000000ffff1a7224 */ /* 0x000fe400078e0008 */
[----:B------:R-:W-:Y:S02]  /*10b0*/  IMAD.MOV.U32 R27, RZ, RZ, R13 ;  /* 0x000000ffff1b7224 */ /* 0x000fe400078e000d */
[----:B------:R-:W-:-:S02]  /*10c0*/  IMAD.MOV.U32 R22, RZ, RZ, R16 ;  /* 0x000000ffff167224 */ /* 0x000fc400078e0010 */
[----:B------:R-:W5:Y:S01]  /*10d0*/  TEX.LL RZ, R26, R26, R0, UR4, 2D, 0x8 ;  /* 0x28ff04001a1a7f60 */ /* 0x000f6200089e08ff */
[--C-:B------:R-:W-:Y:S02]  /*10e0*/  IMAD.MOV.U32 R23, RZ, RZ, R13.reuse ;  /* 0x000000ffff177224 */ /* 0x100fe400078e000d */
[----:B------:R-:W-:Y:S02]  /*10f0*/  IMAD.MOV.U32 R28, RZ, RZ, R16 ;  /* 0x000000ffff1c7224 */ /* 0x000fe400078e0010 */
[----:B------:R-:W5:Y:S01]  /*1100*/  TEX.LL RZ, R22, R22, R0, UR4, 2D, 0x8 ;  /* 0x28ff040016167f60 */ /* 0x000f6200089e08ff */
[----:B0-----:R-:W-:Y:S02]  /*1110*/  IMAD.MOV.U32 R14, RZ, RZ, R10 ;  /* 0x000000ffff0e7224 */ /* 0x001fe400078e000a */
[----:B------:R-:W-:Y:S02]  /*1120*/  IMAD.MOV.U32 R15, RZ, RZ, R13 ;  /* 0x000000ffff0f7224 */ /* 0x000fe400078e000d */
[----:B------:R-:W-:-:S02]  /*1130*/  IMAD.MOV.U32 R29, RZ, RZ, R7 ;  /* 0x000000ffff1d7224 */ /* 0x000fc400078e0007 */
[----:B------:R-:W5:Y:S01]  /*1140*/  TEX.LL RZ, R14, R14, R0, UR4, 2D, 0x8 ;  /* 0x28ff04000e0e7f60 */ /* 0x000f6200089e08ff */
[----:B------:R0:W5:Y:S01]  /*1150*/  TEX.LL RZ, R6, R6, R0, UR4, 2D, 0x8 ;  /* 0x28ff040006067f60 */ /* 0x00016200089e08ff */
[----:B------:R-:W5:Y:S01]  /*1160*/  TEX.LL RZ, R28, R28, R0, UR4, 2D, 0x8 ;  /* 0x28ff04001c1c7f60 */ /* 0x000f6200089e08ff */
[----:B-1----:R-:W-:Y:S02]  /*1170*/  IMAD.MOV.U32 R8, RZ, RZ, R10 ;  /* 0x000000ffff087224 */ /* 0x002fe400078e000a */
[----:B------:R-:W-:-:S04]  /*1180*/  IMAD.MOV.U32 R9, RZ, RZ, R7 ;  /* 0x000000ffff097224 */ /* 0x000fc800078e0007 */
[----:B------:R1:W5:Y:S01]  /*1190*/  TEX.LL RZ, R8, R8, R0, UR4, 2D, 0x8 ;  /* 0x28ff040008087f60 */ /* 0x00036200089e08ff */
[----:B------:R-:W-:-:S04]  /*11a0*/  DEPBAR.LE SB5, 0xc ;  /* 0x0000d3000000791a */ /* 0x000fc80000000000 */
[----:B------:R-:W-:Y:S02]  /*11b0*/  LOP3.LUT R12, R12, 0xff, RZ, 0xc0, !PT ;  /* 0x000000ff0c0c7812 */ /* 0x000fe400078ec0ff */
[----:B------:R-:W-:Y:S02]  /*11c0*/  LOP3.LUT R18, R18, 0xff, RZ, 0xc0, !PT ;  /* 0x000000ff12127812 */ /* 0x000fe400078ec0ff */
[CC--:B------:R-:W-:Y:S02]  /*11d0*/  VIMNMX.U16x2 R13, PT, PT, R3.reuse, R12.reuse, PT ;  /* 0x0000000c030d7248 */ /* 0x0c0fe40003fe0200 */
[----:B------:R-:W-:Y:S02]  /*11e0*/  VIMNMX.U16x2 R3, PT, PT, R3, R12, !PT ;  /* 0x0000000c03037248 */ /* 0x000fe40007fe0200 */
[CC--:B--2---:R-:W-:Y:S02]  /*11f0*/  VIMNMX.U16x2 R10, PT, PT, R2.reuse, R13.reuse, !PT ;  /* 0x0000000d020a7248 */ /* 0x0c4fe40007fe0200 */
[----:B------:R-:W-:-:S02]  /*1200*/  VIMNMX.U16x2 R13, PT, PT, R2, R13, PT ;  /* 0x0000000d020d7248 */ /* 0x000fc40003fe0200 */
[----:B------:R-:W-:Y:S02]  /*1210*/  VIMNMX.U16x2 R2, PT, PT, R3, R18, PT ;  /* 0x0000001203027248 */ /* 0x000fe40003fe0200 */
[-C--:B------:R-:W-:Y:S02]  /*1220*/  VIMNMX.U16x2 R12, PT, PT, R4, R13.reuse, PT ;  /* 0x0000000d040c7248 */ /* 0x080fe40003fe0200 */
[----:B0-----:R-:W-:Y:S02]  /*1230*/  VIMNMX.U16x2 R7, PT, PT, R10, R2, PT ;  /* 0x000000020a077248 */ /* 0x001fe40003fe0200 */
[----:B------:R-:W-:Y:S02]  /*1240*/  VIMNMX.U16x2 R4, PT, PT, R4, R13, !PT ;  /* 0x0000000d04047248 */ /* 0x000fe40007fe0200 */
[----:B-1----:R-:W-:Y:S02]  /*1250*/  PRMT R0, R7, 0x7610, R0 ;  /* 0x0000761007007816 */ /* 0x002fe40000000000 */
[----:B------:R-:W-:-:S02]  /*1260*/  VIMNMX.U16x2 R13, PT, PT, R3, R18, !PT ;  /* 0x00000012030d7248 */ /* 0x000fc40007fe0200 */
[----:B------:R-:W-:Y:S02]  /*1270*/  VIMNMX.U16x2 R3, PT, PT, R10, R2, !PT ;  /* 0x000000020a037248 */ /* 0x000fe40007fe0200 */
[----:B------:R-:W-:Y:S02]  /*1280*/  LOP3.LUT R7, R12, 0xffff, RZ, 0xc0, !PT ;  /* 0x0000ffff0c077812 */ /* 0x000fe400078ec0ff */
[----:B------:R-:W-:Y:S01]  /*1290*/  LOP3.LUT R10, R0, 0xffff, RZ, 0xc0, !PT ;  /* 0x0000ffff000a7812 */ /* 0x000fe200078ec0ff */
[----:B------:R-:W-:-:S04]  /*12a0*/  DEPBAR.LE SB5, 0xb ;  /* 0x0000d2c00000791a */ /* 0x000fc80000000000 */
[----:B------:R-:W-:Y:S02]  /*12b0*/  LOP3.LUT R2, R25, 0xff, RZ, 0xc0, !PT ;  /* 0x000000ff19027812 */ /* 0x000fe400078ec0ff */
[----:B------:R-:W-:Y:S02]  /*12c0*/  ISETP.GE.U32.AND P0, PT, R10, R7, PT ;  /* 0x000000070a00720c */ /* 0x000fe40003f06070 */
[----:B------:R-:W-:Y:S02]  /*12d0*/  VIMNMX.U16x2 R7, PT, PT, R13, R2, PT ;  /* 0x000000020d077248 */ /* 0x000fe40003fe0200 */
[CC--:B------:R-:W-:Y:S02]  /*12e0*/  VIMNMX.U16x2 R23, PT, PT, R4.reuse, R0.reuse, PT ;  /* 0x0000000004177248 */ /* 0x0c0fe40003fe0200 */
[----:B------:R-:W-:Y:S02]  /*12f0*/  VIMNMX.U16x2 R9, PT, PT, R4, R0, !PT ;  /* 0x0000000004097248 */ /* 0x000fe40007fe0200 */
[----:B------:R-:W-:-:S02]  /*1300*/  VIMNMX.U16x2 R15, PT, PT, R3, R7, PT ;  /* 0x00000007030f7248 */ /* 0x000fc40003fe0200 */
[----:B------:R-:W-:Y:S02]  /*1310*/  VIMNMX.U16x2 R13, PT, PT, R13, R2, !PT ;  /* 0x000000020d0d7248 */ /* 0x000fe40007fe0200 */
[----:B------:R-:W-:Y:S02]  /*1320*/  SEL R2, R12, R23, !P0 ;  /* 0x000000170c027207 */ /* 0x000fe40004000000 */
[----:B------:R-:W-:Y:S02]  /*1330*/  SEL R0, R23, R12, !P0 ;  /* 0x0000000c17007207 */ /* 0x000fe40004000000 */
[----:B------:R-:W-:Y:S02]  /*1340*/  VIMNMX.U16x2 R12, PT, PT, R3, R7, !PT ;  /* 0x00000007030c7248 */ /* 0x000fe40007fe0200 */
[----:B------:R-:W-:Y:S01]  /*1350*/  VIMNMX.U16x2 R3, PT, PT, R9, R15, !PT ;  /* 0x0000000f09037248 */ /* 0x000fe20007fe0200 */
[----:B------:R-:W-:-:S04]  /*1360*/  DEPBAR.LE SB5, 0xa ;  /* 0x0000d2800000791a */ /* 0x000fc80000000000 */
[----:B------:R-:W-:Y:S02]  /*1370*/  LOP3.LUT R4, R5, 0xff, RZ, 0xc0, !PT ;  /* 0x000000ff05047812 */ /* 0x000fe400078ec0ff */
[----:B------:R-:W-:Y:S02]  /*1380*/  VIMNMX.U16x2 R5, PT, PT, R9, R15, PT ;  /* 0x0000000f09057248 */ /* 0x000fe40003fe0200 */
[CC--:B------:R-:W-:Y:S02]  /*1390*/  VIMNMX.U16x2 R10, PT, PT, R13.reuse, R4.reuse, PT ;  /* 0x000000040d0a7248 */ /* 0x0c0fe40003fe0200 */
[----:B------:R-:W-:Y:S01]  /*13a0*/  VIMNMX.U16x2 R9, PT, PT, R13, R4, !PT ;  /* 0x000000040d097248 */ /* 0x000fe20007fe0200 */
[----:B------:R-:W-:-:S04]  /*13b0*/  DEPBAR.LE SB5, 0x9 ;  /* 0x0000d2400000791a */ /* 0x000fc80000000000 */
[----:B------:R-:W-:Y:S02]  /*13c0*/  LOP3.LUT R4, R19, 0xff, RZ, 0xc0, !PT ;  /* 0x000000ff13047812 */ /* 0x000fe400078ec0ff */
[CC--:B------:R-:W-:Y:S02]  /*13d0*/  VIMNMX.U16x2 R15, PT, PT, R12.reuse, R10.reuse, PT ;  /* 0x0000000a0c0f7248 */ /* 0x0c0fe40003fe0200 */
[----:B------:R-:W-:Y:S02]  /*13e0*/  VIMNMX.U16x2 R12, PT, PT, R12, R10, !PT ;  /* 0x0000000a0c0c7248 */ /* 0x000fe40007fe0200 */
[----:B------:R-:W-:Y:S02]  /*13f0*/  VIMNMX.U16x2 R13, PT, PT, R9, R4, PT ;  /* 0x00000004090d7248 */ /* 0x000fe40003fe0200 */
[CC--:B------:R-:W-:Y:S02]  /*1400*/  VIMNMX.U16x2 R7, PT, PT, R2.reuse, R5.reuse, !PT ;  /* 0x0000000502077248 */ /* 0x0c0fe40007fe0200 */
[----:B------:R-:W-:-:S02]  /*1410*/  VIMNMX.U16x2 R2, PT, PT, R2, R5, PT ;  /* 0x0000000502027248 */ /* 0x000fc40003fe0200 */
[CC--:B------:R-:W-:Y:S02]  /*1420*/  VIMNMX.U16x2 R10, PT, PT, R3.reuse, R15.reuse, PT ;  /* 0x0000000f030a7248 */ /* 0x0c0fe40003fe0200 */
[----:B------:R-:W-:Y:S02]  /*1430*/  VIMNMX.U16x2 R5, PT, PT, R3, R15, !PT ;  /* 0x0000000f03057248 */ /* 0x000fe40007fe0200 */
[CC--:B------:R-:W-:Y:S02]  /*1440*/  VIMNMX.U16x2 R15, PT, PT, R12.reuse, R13.reuse, PT ;  /* 0x0000000d0c0f7248 */ /* 0x0c0fe40003fe0200 */
[----:B------:R-:W-:Y:S02]  /*1450*/  VIMNMX.U16x2 R4, PT, PT, R9, R4, !PT ;  /* 0x0000000409047248 */ /* 0x000fe40007fe0200 */
[----:B------:R-:W-:Y:S02]  /*1460*/  VIMNMX.U16x2 R3, PT, PT, R7, R10, !PT ;  /* 0x0000000a07037248 */ /* 0x000fe40007fe0200 */
[----:B------:R-:W-:-:S02]  /*1470*/  VIMNMX.U16x2 R12, PT, PT, R12, R13, !PT ;  /* 0x0000000d0c0c7248 */ /* 0x000fc40007fe0200 */
[----:B------:R-:W-:Y:S01]  /*1480*/  VIMNMX.U16x2 R9, PT, PT, R5, R15, PT ;  /* 0x0000000f05097248 */ /* 0x000fe20003fe0200 */
[----:B------:R-:W-:-:S04]  /*1490*/  DEPBAR.LE SB5, 0x8 ;  /* 0x0000d2000000791a */ /* 0x000fc80000000000 */
[----:B------:R-:W-:Y:S02]  /*14a0*/  LOP3.LUT R20, R20, 0xff, RZ, 0xc0, !PT ;  /* 0x000000ff14147812 */ /* 0x000fe400078ec0ff */
[----:B------:R-:W-:Y:S02]  /*14b0*/  VIMNMX.U16x2 R7, PT, PT, R7, R10, PT ;  /* 0x0000000a07077248 */ /* 0x000fe40003fe0200 */
[----:B------:R-:W-:Y:S02]  /*14c0*/  VIMNMX.U16x2 R5, PT, PT, R5, R15, !PT ;  /* 0x0000000f05057248 */ /* 0x000fe40007fe0200 */
[CC--:B------:R-:W-:Y:S02]  /*14d0*/  VIMNMX.U16x2 R10, PT, PT, R3.reuse, R9.reuse, !PT ;  /* 0x00000009030a7248 */ /* 0x0c0fe40007fe0200 */
[----:B------:R-:W-:Y:S02]  /*14e0*/  VIMNMX3.U16x2 R4, R4, R20, R12, PT ;  /* 0x000000140404720f */ /* 0x000fe4000380020c */
[----:B------:R-:W-:Y:S01]  /*14f0*/  VIMNMX3.U16x2 R0, R0, R2, R7, !PT ;  /* 0x000000020000720f */ /* 0x000fe20007800207 */
[C---:B------:R-:W-:Y:S01]  /*1500*/  VIADD R7, R24.reuse, 0x2 ;  /* 0x0000000218077836 */ /* 0x040fe20000000000 */
[----:B------:R-:W-:Y:S01]  /*1510*/  VIMNMX.U16x2 R3, PT, PT, R3, R9, PT ;  /* 0x0000000903037248 */ /* 0x000fe20003fe0200 */
[----:B------:R-:W-:Y:S01]  /*1520*/  VIADD R24, R24, 0x3 ;  /* 0x0000000318187836 */ /* 0x000fe20000000000 */
[----:B------:R-:W-:-:S02]  /*1530*/  VIMNMX3.U16x2 R4, R5, R4, R10, PT ;  /* 0x000000040504720f */ /* 0x000fc4000380020a */
[----:B------:R-:W-:Y:S02]  /*1540*/  IADD3 R2, P0, PT, R7, UR10, RZ ;  /* 0x0000000a07027c10 */ /* 0x000fe4000ff1e0ff */
[----:B------:R-:W-:Y:S01]  /*1550*/  VIMNMX3.U16x2 R0, R0, R3, R4, !PT ;  /* 0x000000030000720f */ /* 0x000fe20007800204 */
[----:B------:R-:W-:-:S04]  /*1560*/  DEPBAR.LE SB5, 0x7 ;  /* 0x0000d1c00000791a */ /* 0x000fc80000000000 */
[----:B------:R-:W-:Y:S02]  /*1570*/  LOP3.LUT R4, R17, 0xff, RZ, 0xc0, !PT ;  /* 0x000000ff11047812 */ /* 0x000fe400078ec0ff */
[----:B------:R-:W-:Y:S02]  /*1580*/  PRMT R9, R0, 0x7610, R9 ;  /* 0x0000761000097816 */ /* 0x000fe40000000009 */
[----:B------:R-:W-:Y:S02]  /*1590*/  LOP3.LUT R0, R21, 0xff, RZ, 0xc0, !PT ;  /* 0x000000ff15007812 */ /* 0x000fe400078ec0ff */
[----:B------:R-:W-:Y:S02]  /*15a0*/  LEA.HI.X.SX32 R3, R7, UR11, 0x1, P0 ;  /* 0x0000000b07037c11 */ /* 0x000fe400080f0eff */
[CC--:B------:R-:W-:Y:S02]  /*15b0*/  VIMNMX.U16x2 R5, PT, PT, R0.reuse, R4.reuse, PT ;  /* 0x0000000400057248 */ /* 0x0c0fe40003fe0200 */
[----:B------:R-:W-:Y:S01]  /*15c0*/  VIMNMX.U16x2 R4, PT, PT, R0, R4, !PT ;  /* 0x0000000400047248 */ /* 0x000fe20007fe0200 */
[----:B------:R0:W-:Y:S01]  /*15d0*/  STG.E.U8 desc[UR6][R2.64], R9 ;  /* 0x0000000902007986 */ /* 0x0001e2000c101106 */
[----:B------:R-:W-:-:S04]  /*15e0*/  DEPBAR.LE SB5, 0x6 ;  /* 0x0000d1800000791a */ /* 0x000fc80000000000 */
[----:B------:R-:W-:Y:S02]  /*15f0*/  LOP3.LUT R0, R11, 0xff, RZ, 0xc0, !PT ;  /* 0x000000ff0b007812 */ /* 0x000fe400078ec0ff */
[----:B------:R-:W-:Y:S02]  /*1600*/  LOP3.LUT R7, R5, 0xffff, RZ, 0xc0, !PT ;  /* 0x0000ffff05077812 */ /* 0x000fe400078ec0ff */
[-C--:B------:R-:W-:Y:S02]  /*1610*/  VIMNMX.U16x2 R13, PT, PT, R4, R0.reuse, !PT ;  /* 0x00000000040d7248 */ /* 0x080fe40007fe0200 */
[----:B------:R-:W-:Y:S01]  /*1620*/  ISETP.GT.U32.AND P0, PT, R7, R0, PT ;  /* 0x000000000700720c */ /* 0x000fe20003f04070 */
[----:B------:R-:W-:-:S04]  /*1630*/  DEPBAR.LE SB5, 0x4 ;  /* 0x0000d1000000791a */ /* 0x000fc80000000000 */
[----:B------:R-:W-:Y:S02]  /*1640*/  LOP3.LUT R26, R26, 0xff, RZ, 0xc0, !PT ;  /* 0x000000ff1a1a7812 */ /* 0x000fe400078ec0ff */
[----:B------:R-:W-:Y:S02]  /*1650*/  LOP3.LUT R22, R22, 0xff, RZ, 0xc0, !PT ;  /* 0x000000ff16167812 */ /* 0x000fe400078ec0ff */
[----:B0-----:R-:W-:Y:S02]  /*1660*/  VIMNMX.U16x2 R3, PT, PT, R4, R0, PT ;  /* 0x0000000004037248 */ /* 0x001fe40003fe0200 */
[-C--:B------:R-:W-:Y:S02]  /*1670*/  VIMNMX.U16x2 R11, PT, PT, R13, R26.reuse, !PT ;  /* 0x0000001a0d0b7248 */ /* 0x080fe40007fe0200 */
[----:B------:R-:W-:Y:S02]  /*1680*/  PRMT R2, R3, 0x7610, R2 ;  /* 0x0000761003027816 */ /* 0x000fe40000000002 */
[----:B------:R-:W-:-:S02]  /*1690*/  VIMNMX.U16x2 R3, PT, PT, R13, R26, PT ;  /* 0x0000001a0d037248 */ /* 0x000fc40003fe0200 */
[----:B------:R-:W-:Y:S02]  /*16a0*/  SEL R0, R5, R2, P0 ;  /* 0x0000000205007207 */ /* 0x000fe40000000000 */
[----:B------:R-:W-:Y:S02]  /*16b0*/  SEL R2, R2, R5, P0 ;  /* 0x0000000502027207 */ /* 0x000fe40000000000 */
[CC--:B------:R-:W-:Y:S02]  /*16c0*/  VIMNMX.U16x2 R4, PT, PT, R0.reuse, R3.reuse, !PT ;  /* 0x0000000300047248 */ /* 0x0c0fe40007fe0200 */
[----:B------:R-:W-:Y:S02]  /*16d0*/  VIMNMX.U16x2 R0, PT, PT, R0, R3, PT ;  /* 0x0000000300007248 */ /* 0x000fe40003fe0200 */
[----:B------:R-:W-:Y:S02]  /*16e0*/  VIMNMX.U16x2 R3, PT, PT, R11, R22, PT ;  /* 0x000000160b037248 */ /* 0x000fe40003fe0200 */
[----:B------:R-:W-:-:S02]  /*16f0*/  VIMNMX.U16x2 R9, PT, PT, R2, R0, PT ;  /* 0x0000000002097248 */ /* 0x000fc40003fe0200 */
[-C--:B------:R-:W-:Y:S02]  /*1700*/  VIMNMX.U16x2 R5, PT, PT, R4, R3.reuse, PT ;  /* 0x0000000304057248 */ /* 0x080fe40003fe0200 */
[----:B------:R-:W-:Y:S02]  /*1710*/  VIMNMX.U16x2 R2, PT, PT, R2, R0, !PT ;  /* 0x0000000002027248 */ /* 0x000fe40007fe0200 */
[----:B------:R-:W-:Y:S02]  /*1720*/  PRMT R0, R5, 0x7610, R0 ;  /* 0x0000761005007816 */ /* 0x000fe40000000000 */
[----:B------:R-:W-:Y:S02]  /*1730*/  VIMNMX.U16x2 R7, PT, PT, R11, R22, !PT ;  /* 0x000000160b077248 */ /* 0x000fe40007fe0200 */
[----:B------:R-:W-:Y:S01]  /*1740*/  VIMNMX.U16x2 R5, PT, PT, R4, R3, !PT ;  /* 0x0000000304057248 */ /* 0x000fe20007fe0200 */
[----:B------:R-:W-:-:S04]  /*1750*/  DEPBAR.LE SB5, 0x3 ;  /* 0x0000d0c00000791a */ /* 0x000fc80000000000 */
[----:B------:R-:W-:Y:S02]  /*1760*/  LOP3.LUT R14, R14, 0xff, RZ, 0xc0, !PT ;  /* 0x000000ff0e0e7812 */ /* 0x000fe400078ec0ff */
[----:B------:R-:W-:Y:S02]  /*1770*/  LOP3.LUT R3, R9, 0xffff, RZ, 0xc0, !PT ;  /* 0x0000ffff09037812 */ /* 0x000fe400078ec0ff */
[----:B------:R-:W-:Y:S02]  /*1780*/  LOP3.LUT R12, R0, 0xffff, RZ, 0xc0, !PT ;  /* 0x0000ffff000c7812 */ /* 0x000fe400078ec0ff */
[----:B------:R-:W-:Y:S02]  /*1790*/  VIMNMX.U16x2 R11, PT, PT, R2, R0, PT ;  /* 0x00000000020b7248 */ /* 0x000fe40003fe0200 */
[----:B------:R-:W-:Y:S02]  /*17a0*/  VIMNMX.U16x2 R4, PT, PT, R7, R14, PT ;  /* 0x0000000e07047248 */ /* 0x000fe40003fe0200 */
[----:B------:R-:W-:-:S02]  /*17b0*/  ISETP.GE.U32.AND P0, PT, R12, R3, PT ;  /* 0x000000030c00720c */ /* 0x000fc40003f06070 */
[----:B------:R-:W-:Y:S01]  /*17c0*/  VIMNMX.U16x2 R3, PT, PT, R7, R14, !PT ;  /* 0x0000000e07037248 */ /* 0x000fe20007fe0200 */
[----:B------:R-:W-:-:S04]  /*17d0*/  DEPBAR.LE SB5, 0x2 ;  /* 0x0000d0800000791a */ /* 0x000fc80000000000 */
[----:B------:R-:W-:Y:S02]  /*17e0*/  LOP3.LUT R6, R6, 0xff, RZ, 0xc0, !PT ;  /* 0x000000ff06067812 */ /* 0x000fe400078ec0ff */
[----:B------:R-:W-:Y:S02]  /*17f0*/  VIMNMX.U16x2 R10, PT, PT, R2, R0, !PT ;  /* 0x00000000020a7248 */ /* 0x000fe40007fe0200 */
[----:B------:R-:W-:Y:S02]  /*1800*/  PRMT R0, R11, 0x7610, R0 ;  /* 0x000076100b007816 */ /* 0x000fe40000000000 */
[CC--:B------:R-:W-:Y:S02]  /*1810*/  VIMNMX.U16x2 R7, PT, PT, R5.reuse, R4.reuse, PT ;  /* 0x0000000405077248 */ /* 0x0c0fe40003fe0200 */
[----:B------:R-:W-:Y:S02]  /*1820*/  VIMNMX.U16x2 R5, PT, PT, R5, R4, !PT ;  /* 0x0000000405057248 */ /* 0x000fe40007fe0200 */
[----:B------:R-:W-:-:S02]  /*1830*/  VIMNMX.U16x2 R4, PT, PT, R3, R6, PT ;  /* 0x0000000603047248 */ /* 0x000fc40003fe0200 */
[----:B------:R-:W-:Y:S02]  /*1840*/  SEL R2, R9, R0, !P0 ;  /* 0x0000000009027207 */ /* 0x000fe40004000000 */
[----:B------:R-:W-:Y:S01]  /*1850*/  VIMNMX.U16x2 R14, PT, PT, R3, R6, !PT ;  /* 0x00000006030e7248 */ /* 0x000fe20007fe0200 */
[----:B------:R-:W-:-:S04]  /*1860*/  DEPBAR.LE SB5, 0x1 ;  /* 0x0000d0400000791a */ /* 0x000fc80000000000 */
[----:B------:R-:W-:Y:S02]  /*1870*/  LOP3.LUT R28, R28, 0xff, RZ, 0xc0, !PT ;  /* 0x000000ff1c1c7812 */ /* 0x000fe400078ec0ff */
[----:B------:R-:W-:Y:S02]  /*1880*/  SEL R0, R0, R9, !P0 ;  /* 0x0000000900007207 */ /* 0x000fe40004000000 */
[CC--:B------:R-:W-:Y:S02]  /*1890*/  VIMNMX.U16x2 R9, PT, PT, R10.reuse, R7.reuse, !PT ;  /* 0x000000070a097248 */ /* 0x0c0fe40007fe0200 */
[CC--:B------:R-:W-:Y:S02]  /*18a0*/  VIMNMX.U16x2 R6, PT, PT, R5.reuse, R4.reuse, PT ;  /* 0x0000000405067248 */ /* 0x0c0fe40003fe0200 */
[----:B------:R-:W-:Y:S02]  /*18b0*/  VIMNMX.U16x2 R7, PT, PT, R10, R7, PT ;  /* 0x000000070a077248 */ /* 0x000fe40003fe0200 */
[----:B------:R-:W-:-:S02]  /*18c0*/  VIMNMX.U16x2 R5, PT, PT, R5, R4, !PT ;  /* 0x0000000405057248 */ /* 0x000fc40007fe0200 */
[----:B------:R-:W-:Y:S02]  /*18d0*/  VIMNMX.U16x2 R3, PT, PT, R14, R28, PT ;  /* 0x0000001c0e037248 */ /* 0x000fe40003fe0200 */
[CC--:B------:R-:W-:Y:S02]  /*18e0*/  VIMNMX.U16x2 R10, PT, PT, R9.reuse, R6.reuse, PT ;  /* 0x00000006090a7248 */ /* 0x0c0fe40003fe0200 */
[----:B------:R-:W-:Y:S02]  /*18f0*/  VIMNMX.U16x2 R9, PT, PT, R9, R6, !PT ;  /* 0x0000000609097248 */ /* 0x000fe40007fe0200 */
[C---:B------:R-:W-:Y:S02]  /*1900*/  VIMNMX.U16x2 R11, PT, PT, R2.reuse, R7, !PT ;  /* 0x00000007020b7248 */ /* 0x040fe40007fe0200 */
[----:B------:R-:W-:Y:S02]  /*1910*/  VIMNMX.U16x2 R6, PT, PT, R5, R3, PT ;  /* 0x0000000305067248 */ /* 0x000fe40003fe0200 */
[----:B------:R-:W-:-:S02]  /*1920*/  VIMNMX.U16x2 R7, PT, PT, R2, R7, PT ;  /* 0x0000000702077248 */ /* 0x000fc40003fe0200 */
[----:B------:R-:W-:Y:S02]  /*1930*/  VIMNMX.U16x2 R2, PT, PT, R5, R3, !PT ;  /* 0x0000000305027248 */ /* 0x000fe40007fe0200 */
[----:B------:R-:W-:Y:S02]  /*1940*/  VIMNMX.U16x2 R12, PT, PT, R11, R10, !PT ;  /* 0x0000000a0b0c7248 */ /* 0x000fe40007fe0200 */
[----:B------:R-:W-:Y:S02]  /*1950*/  VIMNMX.U16x2 R4, PT, PT, R14, R28, !PT ;  /* 0x0000001c0e047248 */ /* 0x000fe40007fe0200 */
[----:B------:R-:W-:Y:S02]  /*1960*/  VIMNMX.U16x2 R3, PT, PT, R9, R6, PT ;  /* 0x0000000609037248 */ /* 0x000fe40003fe0200 */
[----:B-----5:R-:W-:Y:S02]  /*1970*/  LOP3.LUT R8, R8, 0xff, RZ, 0xc0, !PT ;  /* 0x000000ff08087812 */ /* 0x020fe400078ec0ff */
[----:B------:R-:W-:-:S02]  /*1980*/  VIMNMX.U16x2 R10, PT, PT, R11, R10, PT ;  /* 0x0000000a0b0a7248 */ /* 0x000fc40003fe0200 */
[----:B------:R-:W-:Y:S02]  /*1990*/  VIMNMX.U16x2 R6, PT, PT, R9, R6, !PT ;  /* 0x0000000609067248 */ /* 0x000fe40007fe0200 */
[----:B------:R-:W-:Y:S02]  /*19a0*/  VIMNMX.U16x2 R5, PT, PT, R12, R3, !PT ;  /* 0x000000030c057248 */ /* 0x000fe40007fe0200 */
[----:B------:R-:W-:Y:S02]  /*19b0*/  VIMNMX3.U16x2 R2, R4, R8, R2, PT ;  /* 0x000000080402720f */ /* 0x000fe40003800202 */
[----:B------:R-:W-:Y:S02]  /*19c0*/  VIMNMX3.U16x2 R0, R0, R7, R10, !PT ;  /* 0x000000070000720f */ /* 0x000fe4000780020a */
[----:B------:R-:W-:Y:S02]  /*19d0*/  VIMNMX.U16x2 R3, PT, PT, R12, R3, PT ;  /* 0x000000030c037248 */ /* 0x000fe40003fe0200 */
[----:B------:R-:W-:-:S02]  /*19e0*/  VIMNMX3.U16x2 R5, R6, R2, R5, PT ;  /* 0x000000020605720f */ /* 0x000fc40003800205 */
[----:B------:R-:W-:Y:S02]  /*19f0*/  IADD3 R2, P0, PT, R24, UR10, RZ ;  /* 0x0000000a18027c10 */ /* 0x000fe4000ff1e0ff */
[----:B------:R-:W-:Y:S02]  /*1a00*/  VIMNMX3.U16x2 R0, R0, R3, R5, !PT ;  /* 0x000000030000720f */ /* 0x000fe40007800205 */
[----:B------:R-:W-:-:S05]  /*1a10*/  LEA.HI.X.SX32 R3, R24, UR11, 0x1, P0 ;  /* 0x0000000b18037c11 */ /* 0x000fca00080f0eff */
[----:B------:R-:W-:Y:S01]  /*1a20*/  STG.E.U8 desc[UR6][R2.64], R0 ;  /* 0x0000000002007986 */ /* 0x000fe2000c101106 */
[----:B------:R-:W-:Y:S05]  /*1a30*/  EXIT ;  /* 0x000000000000794d */ /* 0x000fea0003800000 */
.L_x_0:
[----:B------:R-:W-:-:S00]  /*1a40*/  BRA `(.L_x_0) ;  /* 0xfffffffc00fc7947 */ /* 0x000fc0000383ffff */
[----:B------:R-:W-:-:S00]  /*1a50*/  NOP ;  /* 0x0000000000007918 */ /* 0x000fc00000000000 */
        /* <DEDUP_REMOVED lines=10> */
.L_x_39:


//--------------------- .text._Z13sobel_textureyPhii --------------------------
	.section	.text._Z13sobel_textureyPhii,"ax",@progbits
	.align	128
        .global         _Z13sobel_textureyPhii
        .type           _Z13sobel_textureyPhii,@function
        .size           _Z13sobel_textureyPhii,(.L_x_37 - _Z13sobel_textureyPhii)
        .other          _Z13sobel_textureyPhii,@"STO_CUDA_ENTRY STV_DEFAULT"
_Z13sobel_textureyPhii:
.text._Z13sobel_textureyPhii:
        /* <DEDUP_REMOVED lines=17> */
[C---:B------:R-:W-:Y:S01]  /*0110*/  IMAD R13, R3.reuse, UR8, R6 ;  /* 0x00000008030d7c24 */ /* 0x040fe2000f8e0206 */
[----:B------:R-:W0:Y:S01]  /*0120*/  LDCU.64 UR6, c[0x0][0x358] ;  /* 0x00006b00ff0677ac */ /* 0x000e220008000a00 */
[C---:B------:R-:W-:Y:S02]  /*0130*/  VIADD R4, R6.reuse, 0xffffffff ;  /* 0xffffffff06047836 */ /* 0x040fe40000000000 */
[----:B------:R-:W-:Y:S01]  /*0140*/  VIADD R10, R6, 0x1 ;  /* 0x00000001060a7836 */ /* 0x000fe20000000000 */
[----:B------:R-:W-:Y:S01]  /*0150*/  I2FP.F32.U32 R6, R6 ;  /* 0x0000000600067245 */ /* 0x000fe20000201000 */
[----:B------:R-:W-:Y:S01]  /*0160*/  VIADD R5, R3, 0xffffffff ;  /* 0xffffffff03057836 */ /* 0x000fe20000000000 */
[----:B------:R-:W-:Y:S01]  /*0170*/  SHF.L.U32 R13, R13, 0x2, RZ ;  /* 0x000000020d0d7819 */ /* 0x000fe200000006ff */
[----:B------:R-:W-:Y:S01]  /*0180*/  VIADD R9, R3, 0x1 ;  /* 0x0000000103097836 */ /* 0x000fe20000000000 */
[----:B------:R-:W-:Y:S01]  /*0190*/  I2FP.F32.U32 R3, R3 ;  /* 0x0000000300037245 */ /* 0x000fe20000201000 */
[----:B------:R-:W-:Y:S01]  /*01a0*/  IMAD.MOV.U32 R12, RZ, RZ, -0x4 ;  /* 0xfffffffcff0c7424 */ /* 0x000fe200078e00ff */
[----:B------:R-:W-:Y:S01]  /*01b0*/  I2FP.F32.U32 R4, R4 ;  /* 0x0000000400047245 */ /* 0x000fe20000201000 */
[----:B------:R-:W1:Y:S01]  /*01c0*/  LDCU.64 UR8, c[0x0][0x388] ;  /* 0x00007100ff0877ac */ /* 0x000e620008000a00 */
[----:B------:R-:W-:-:S02]  /*01d0*/  I2FP.F32.U32 R10, R10 ;  /* 0x0000000a000a7245 */ /* 0x000fc40000201000 */
[----:B------:R-:W-:Y:S02]  /*01e0*/  I2FP.F32.S32 R5, R5 ;  /* 0x0000000500057245 */ /* 0x000fe40000201400 */
[----:B------:R-:W-:-:S07]  /*01f0*/  I2FP.F32.U32 R9, R9 ;  /* 0x0000000900097245 */ /* 0x000fce0000201000 */
.L_x_9:
[----:B------:R-:W-:Y:S02]  /*0200*/  VIADD R17, R12, 0x4 ;  /* 0x000000040c117836 */ /* 0x000fe40000000000 */
[----:B------:R-:W-:-:S03]  /*0210*/  IMAD.MOV.U32 R0, RZ, RZ, -0x3e000000 ;  /* 0xc2000000ff007424 */ /* 0x000fc600078e00ff */
[----:B------:R-:W-:-:S13]  /*0220*/  ISETP.NE.AND P0, PT, R17, 0x2, PT ;  /* 0x000000021100780c */ /* 0x000fda0003f05270 */
[----:B--2---:R-:W-:Y:S05]  /*0230*/  @!P0 BRA `(.L_x_1) ;  /* 0x0000000000c88947 */ /* 0x004fea0003800000 */
[----:B------:R-:W-:-:S13]  /*0240*/  ISETP.NE.AND P0, PT, R17, 0x1, PT ;  /* 0x000000011100780c */ /* 0x000fda0003f05270 */
[----:B------:R-:W-:Y:S05]  /*0250*/  @!P0 BRA `(.L_x_2) ;  /* 0x00000000007c8947 */ /* 0x000fea0003800000 */
[----:B------:R-:W2:Y:S01]  /*0260*/  LDCU UR4, c[0x0][0x380] ;  /* 0x00007000ff0477ac */ /* 0x000ea20008000800 */
[----:B------:R-:W-:Y:S01]  /*0270*/  ISETP.NE.AND P0, PT, R17, RZ, PT ;  /* 0x000000ff1100720c */ /* 0x000fe20003f05270 */
[--C-:B------:R-:W-:Y:S01]  /*0280*/  IMAD.MOV.U32 R7, RZ, RZ, R5.reuse ;  /* 0x000000ffff077224 */ /* 0x100fe200078e0005 */
[----:B------:R-:W-:Y:S01]  /*0290*/  MOV R24, R6 ;  /* 0x0000000600187202 */ /* 0x000fe20000000f00 */
[--C-:B------:R-:W-:Y:S01]  /*02a0*/  IMAD.MOV.U32 R11, RZ, RZ, R5.reuse ;  /* 0x000000ffff0b7224 */ /* 0x100fe200078e0005 */
[----:B------:R-:W-:Y:S01]  /*02b0*/  UMOV UR5, URZ ;  /* 0x000000ff00057c82 */ /* 0x000fe20008000000 */
[--C-:B------:R-:W-:Y:S02]  /*02c0*/  IMAD.MOV.U32 R25, RZ, RZ, R5.reuse ;  /* 0x000000ffff197224 */ /* 0x100fe400078e0005 */
[----:B------:R-:W-:Y:S02]  /*02d0*/  IMAD.MOV.U32 R14, RZ, RZ, R10 ;  /* 0x000000ffff0e7224 */ /* 0x000fe400078e000a */
[----:B------:R-:W-:-:S04]  /*02e0*/  IMAD.MOV.U32 R15, RZ, RZ, R5 ;  /* 0x000000ffff0f7224 */ /* 0x000fc800078e0005 */
[----:B--2---:R-:W5:Y:S01]  /*02f0*/  @!P0 TEX.LL RZ, R7, R6, R0, UR4, 2D, 0x1 ;  /* 0x28ff040006078f60 */ /* 0x004f6200089e01ff */
[----:B------:R-:W5:Y:S01]  /*0300*/  @!P0 TEX.LL RZ, R11, R10, R0, UR4, 2D, 0x1 ;  /* 0x28ff04000a0b8f60 */ /* 0x000f6200089e01ff */
[----:B------:R-:W-:Y:S01]  /*0310*/  @!P0 TEX.LL RZ, R2, R4, R0, UR4, 2D, 0x1 ;  /* 0x28ff040004028f60 */ /* 0x000fe200089e01ff */
[----:B------:R-:W5:Y:S01]  /*0320*/  @P0 TEX.LL RZ, R18, R24, R0, UR4, 2D, 0x8 ;  /* 0x28ff040018120f60 */ /* 0x000f6200089e08ff */
[----:B------:R-:W5:Y:S01]  /*0330*/  @P0 TEX.LL RZ, R14, R14, R0, UR4, 2D, 0x8 ;  /* 0x28ff04000e0e0f60 */ /* 0x000f6200089e08ff */
[----:B------:R-:W5:Y:S01]  /*0340*/  @P0 TEX.LL RZ, R16, R4, R0, UR4, 2D, 0x8 ;  /* 0x28ff040004100f60 */ /* 0x000f6200089e08ff */
[----:B------:R-:W-:-:S04]  /*0350*/  DEPBAR.LE SB5, 0x2 ;  /* 0x0000d0800000791a */ /* 0x000fc80000000000 */
[----:B------:R-:W-:Y:S01]  /*0360*/  @!P0 IMAD.SHL.U32 R8, R7, 0x2, RZ ;  /* 0x0000000207088824 */ /* 0x000fe200078e00ff */
[----:B------:R-:W-:Y:S02]  /*0370*/  @!P0 LOP3.LUT R21, R11, 0xff, RZ, 0xc0, !PT ;  /* 0x000000ff0b158812 */ /* 0x000fe400078ec0ff */
[----:B------:R-:W-:Y:S02]  /*0380*/  @P0 SHF.L.U32 R18, R18, 0x1, RZ ;  /* 0x0000000112120819 */ /* 0x000fe400000006ff */
[----:B------:R-:W-:Y:S02]  /*0390*/  @!P0 LOP3.LUT R2, R2, 0xff, RZ, 0xc0, !PT ;  /* 0x000000ff02028812 */ /* 0x000fe400078ec0ff */
[----:B------:R-:W-:Y:S02]  /*03a0*/  @!P0 LOP3.LUT R19, R8, 0x1fe, RZ, 0xc0, !PT ;  /* 0x000001fe08138812 */ /* 0x000fe400078ec0ff */
[----:B-----5:R-:W-:Y:S01]  /*03b0*/  @P0 LOP3.LUT R23, R14, 0xff, RZ, 0xc0, !PT ;  /* 0x000000ff0e170812 */ /* 0x020fe200078ec0ff */
[----:B------:R-:W-:Y:S01]  /*03c0*/  @!P0 IMAD.IADD R8, R21, 0x1, -R2 ;  /* 0x0000000115088824 */ /* 0x000fe200078e0a02 */
[----:B------:R-:W-:-:S02]  /*03d0*/  @P0 LOP3.LUT R16, R16, 0xff, RZ, 0xc0, !PT ;  /* 0x000000ff10100812 */ /* 0x000fc400078ec0ff */
[----:B------:R-:W-:Y:S02]  /*03e0*/  @P0 LOP3.LUT R7, R18, 0x1fe, RZ, 0xc0, !PT ;  /* 0x000001fe12070812 */ /* 0x000fe400078ec0ff */
[----:B------:R-:W-:Y:S01]  /*03f0*/  @!P0 IADD3 R19, PT, PT, R19, R2, R21 ;  /* 0x0000000213138210 */ /* 0x000fe20007ffe015 */
[----:B------:R-:W-:Y:S01]  /*0400*/  @P0 IMAD.IADD R8, R23, 0x1, -R16 ;  /* 0x0000000117080824 */ /* 0x000fe200078e0a10 */
[----:B------:R-:W-:-:S03]  /*0410*/  @P0 IADD3 R2, PT, PT, R7, R16, R23 ;  /* 0x0000001007020210 */ /* 0x000fc60007ffe017 */
[----:B------:R-:W-:Y:S02]  /*0420*/  @!P0 IMAD.MOV R7, RZ, RZ, -R19 ;  /* 0x000000ffff078224 */ /* 0x000fe400078e0a13 */
[----:B------:R-:W-:Y:S01]  /*0430*/  @P0 IMAD.MOV R7, RZ, RZ, -R2 ;  /* 0x000000ffff070224 */ /* 0x000fe200078e0a02 */
[----:B------:R-:W-:Y:S06]  /*0440*/  BRA `(.L_x_3) ;  /* 0x0000000000847947 */ /* 0x000fec0003800000 */
.L_x_2:
[----:B------:R-:W2:Y:S01]  /*0450*/  LDCU UR4, c[0x0][0x380] ;  /* 0x00007000ff0477ac */ /* 0x000ea20008000800 */
[----:B------:R-:W-:Y:S01]  /*0460*/  MOV R14, R6 ;  /* 0x00000006000e7202 */ /* 0x000fe20000000f00 */
[--C-:B------:R-:W-:Y:S01]  /*0470*/  IMAD.MOV.U32 R15, RZ, RZ, R5.reuse ;  /* 0x000000ffff0f7224 */ /* 0x100fe200078e0005 */
[----:B------:R-:W-:Y:S01]  /*0480*/  UMOV UR5, URZ ;  /* 0x000000ff00057c82 */ /* 0x000fe20008000000 */
[----:B------:R-:W-:Y:S02]  /*0490*/  IMAD.MOV.U32 R18, RZ, RZ, R10 ;  /* 0x000000ffff127224 */ /* 0x000fe400078e000a */
[----:B------:R-:W-:Y:S01]  /*04a0*/  IMAD.MOV.U32 R19, RZ, RZ, R5 ;  /* 0x000000ffff137224 */ /* 0x000fe200078e0005 */
[----:B--2---:R-:W5:Y:S03]  /*04b0*/  TEX.LL RZ, R7, R14, R0, UR4, 2D, 0x2 ;  /* 0x28ff04000e077f60 */ /* 0x004f6600089e02ff */
[----:B------:R-:W5:Y:S01]  /*04c0*/  TEX.LL RZ, R8, R18, R0, UR4, 2D, 0x2 ;  /* 0x28ff040012087f60 */ /* 0x000f6200089e02ff */
[----:B------:R-:W5:Y:S02]  /*04d0*/  TEX.LL RZ, R2, R4, R0, UR4, 2D, 0x2 ;  /* 0x28ff040004027f60 */ /* 0x000f6400089e02ff */
[----:B-----5:R-:W-:Y:S01]  /*04e0*/  IMAD.SHL.U32 R7, R7, 0x2, RZ ;  /* 0x0000000207077824 */ /* 0x020fe200078e00ff */
[----:B------:R-:W-:-:S02]  /*04f0*/  LOP3.LUT R11, R8, 0xff, RZ, 0xc0, !PT ;  /* 0x000000ff080b7812 */ /* 0x000fc400078ec0ff */
[----:B------:R-:W-:Y:S02]  /*0500*/  LOP3.LUT R2, R2, 0xff, RZ, 0xc0, !PT ;  /* 0x000000ff02027812 */ /* 0x000fe400078ec0ff */
[----:B------:R-:W-:Y:S02]  /*0510*/  LOP3.LUT R7, R7, 0x1fe, RZ, 0xc0, !PT ;  /* 0x000001fe07077812 */ /* 0x000fe400078ec0ff */
[----:B------:R-:W-:Y:S02]  /*0520*/  IADD3 R8, PT, PT, -R2, R11, RZ ;  /* 0x0000000b02087210 */ /* 0x000fe40007ffe1ff */
[----:B------:R-:W-:-:S05]  /*0530*/  IADD3 R7, PT, PT, R7, R2, R11 ;  /* 0x0000000207077210 */ /* 0x000fca0007ffe00b */
[----:B------:R-:W-:Y:S01]  /*0540*/  IMAD.MOV R7, RZ, RZ, -R7 ;  /* 0x000000ffff077224 */ /* 0x000fe200078e0a07 */
[----:B------:R-:W-:Y:S06]  /*0550*/  BRA `(.L_x_3) ;  /* 0x0000000000407947 */ /* 0x000fec0003800000 */
.L_x_1:
[----:B------:R-:W2:Y:S01]  /*0560*/  LDCU UR4, c[0x0][0x380] ;  /* 0x00007000ff0477ac */ /* 0x000ea20008000800 */
[----:B------:R-:W-:Y:S01]  /*0570*/  IMAD.MOV.U32 R14, RZ, RZ, R6 ;  /* 0x000000ffff0e7224 */ /* 0x000fe200078e0006 */
[----:B------:R-:W-:Y:S01]  /*0580*/  MOV R19, R5 ;  /* 0x0000000500137202 */ /* 0x000fe20000000f00 */
[----:B------:R-:W-:Y:S01]  /*0590*/  IMAD.MOV.U32 R15, RZ, RZ, R5 ;  /* 0x000000ffff0f7224 */ /* 0x000fe200078e0005 */
[----:B------:R-:W-:Y:S01]  /*05a0*/  UMOV UR5, URZ ;  /* 0x000000ff00057c82 */ /* 0x000fe20008000000 */
[----:B------:R-:W-:Y:S02]  /*05b0*/  IMAD.MOV.U32 R18, RZ, RZ, R10 ;  /* 0x000000ffff127224 */ /* 0x000fe400078e000a */
[----:B--2---:R-:W5:Y:S02]  /*05c0*/  TEX.LL RZ, R7, R14, R0, UR4, 2D, 0x4 ;  /* 0x28ff04000e077f60 */ /* 0x004f6400089e04ff */
[----:B------:R-:W5:Y:S01]  /*05d0*/  TEX.LL RZ, R8, R18, R0, UR4, 2D, 0x4 ;  /* 0x28ff040012087f60 */ /* 0x000f6200089e04ff */
[----:B------:R-:W5:Y:S02]  /*05e0*/  TEX.LL RZ, R2, R4, R0, UR4, 2D, 0x4 ;  /* 0x28ff040004027f60 */ /* 0x000f6400089e04ff */
[----:B-----5:R-:W-:Y:S01]  /*05f0*/  IMAD.SHL.U32 R7, R7, 0x2, RZ ;  /* 0x0000000207077824 */ /* 0x020fe200078e00ff */
[----:B------:R-:W-:-:S02]  /*0600*/  LOP3.LUT R11, R8, 0xff, RZ, 0xc0, !PT ;  /* 0x000000ff080b7812 */ /* 0x000fc400078ec0ff */
[----:B------:R-:W-:Y:S02]  /*0610*/  LOP3.LUT R2, R2, 0xff, RZ, 0xc0, !PT ;  /* 0x000000ff02027812 */ /* 0x000fe400078ec0ff */
[----:B------:R-:W-:-:S03]  /*0620*/  LOP3.LUT R7, R7, 0x1fe, RZ, 0xc0, !PT ;  /* 0x000001fe07077812 */ /* 0x000fc600078ec0ff */
[----:B------:R-:W-:Y:S01]  /*0630*/  IMAD.IADD R8, R11, 0x1, -R2 ;  /* 0x000000010b087824 */ /* 0x000fe200078e0a02 */
[----:B------:R-:W-:-:S05]  /*0640*/  IADD3 R7, PT, PT, R7, R2, R11 ;  /* 0x0000000207077210 */ /* 0x000fca0007ffe00b */
[----:B------:R-:W-:-:S07]  /*0650*/  IMAD.MOV R7, RZ, RZ, -R7 ;  /* 0x000000ffff077224 */ /* 0x000fce00078e0a07 */
.L_x_3:
[----:B------:R-:W-:-:S05]  /*0660*/  VIMNMX.U32 R16, PT, PT, R17, 0x2, PT ;  /* 0x0000000211107848 */ /* 0x000fca0003fe0000 */
[----:B------:R-:W-:-:S04]  /*0670*/  IMAD.SHL.U32 R2, R16, 0x4, RZ ;  /* 0x0000000410027824 */ /* 0x000fc800078e00ff */
[----:B------:R-:W2:Y:S02]  /*0680*/  LDC R14, c[0x2][R2] ;  /* 0x00800000020e7b82 */ /* 0x000ea40000000800 */
[----:B--2---:R-:W-:-:S04]  /*0690*/  SHF.R.S32.HI R15, RZ, 0x1f, R14 ;  /* 0x0000001fff0f7819 */ /* 0x004fc8000001140e */
.L_x_29:
[----:B01----:R-:W-:Y:S05]  /*06a0*/  BRX R14 -0x6b0                                                     (*"BRANCH_TARGETS .L_x_30,.L_x_31,.L_x_32"*) ;  /* 0xfffffff80e547949 */ /* 0x003fea000383ffff */
.L_x_32:
[----:B------:R-:W0:Y:S01]  /*06b0*/  LDCU UR4, c[0x0][0x380] ;  /* 0x00007000ff0477ac */ /* 0x000e220008000800 */
[----:B------:R-:W-:Y:S01]  /*06c0*/  ISETP.NE.AND P0, PT, R17, 0x2, PT ;  /* 0x000000021100780c */ /* 0x000fe20003f05270 */
[--C-:B------:R-:W-:Y:S01]  /*06d0*/  IMAD.MOV.U32 R2, RZ, RZ, R4.reuse ;  /* 0x000000ffff027224 */ /* 0x100fe200078e0004 */
[----:B------:R-:W-:Y:S01]  /*06e0*/  MOV R24, R10 ;  /* 0x0000000a00187202 */ /* 0x000fe20000000f00 */
[--C-:B------:R-:W-:Y:S01]  /*06f0*/  IMAD.MOV.U32 R25, RZ, RZ, R3.reuse ;  /* 0x000000ffff197224 */ /* 0x100fe200078e0003 */
[----:B------:R-:W-:Y:S01]  /*0700*/  MOV R11, R3 ;  /* 0x00000003000b7202 */ /* 0x000fe20000000f00 */
[----:B------:R-:W-:Y:S01]  /*0710*/  IMAD.MOV.U32 R14, RZ, RZ, R4 ;  /* 0x000000ffff0e7224 */ /* 0x000fe200078e0004 */
[----:B------:R-:W-:Y:S01]  /*0720*/  UMOV UR5, URZ ;  /* 0x000000ff00057c82 */ /* 0x000fe20008000000 */
[----:B------:R-:W-:-:S06]  /*0730*/  IMAD.MOV.U32 R15, RZ, RZ, R3 ;  /* 0x000000ffff0f7224 */ /* 0x000fcc00078e0003 */
[----:B0-----:R-:W5:Y:S01]  /*0740*/  @!P0 TEX.LL RZ, R18, R24, R0, UR4, 2D, 0x4 ;  /* 0x28ff040018128f60 */ /* 0x001f6200089e04ff */
[----:B------:R-:W5:Y:S01]  /*0750*/  @!P0 TEX.LL RZ, R2, R2, R0, UR4, 2D, 0x4 ;  /* 0x28ff040002028f60 */ /* 0x000f6200089e04ff */
[----:B------:R-:W5:Y:S01]  /*0760*/  @P0 TEX.LL RZ, R14, R14, R0, UR4, 2D, 0x8 ;  /* 0x28ff04000e0e0f60 */ /* 0x000f6200089e08ff */
[----:B------:R-:W5:Y:S01]  /*0770*/  @P0 TEX.LL RZ, R11, R10, R0, UR4, 2D, 0x8 ;  /* 0x28ff04000a0b0f60 */ /* 0x000f6200089e08ff */
[----:B------:R-:W-:-:S04]  /*0780*/  DEPBAR.LE SB5, 0x1 ;  /* 0x0000d0400000791a */ /* 0x000fc80000000000 */
[----:B------:R-:W-:Y:S02]  /*0790*/  @!P0 IMAD.SHL.U32 R19, R18, 0x2, RZ ;  /* 0x0000000212138824 */ /* 0x000fe400078e00ff */
[----:B------:R-:W-:Y:S02]  /*07a0*/  @!P0 IMAD.SHL.U32 R18, R2, 0x2, RZ ;  /* 0x0000000202128824 */ /* 0x000fe400078e00ff */
[----:B------:R-:W-:Y:S01]  /*07b0*/  @P0 IMAD.SHL.U32 R21, R14, 0x2, RZ ;  /* 0x000000020e150824 */ /* 0x000fe200078e00ff */
[----:B------:R-:W-:Y:S01]  /*07c0*/  @!P0 LOP3.LUT R20, R19, 0x1fe, RZ, 0xc0, !PT ;  /* 0x000001fe13148812 */ /* 0x000fe200078ec0ff */
[----:B-----5:R-:W-:Y:S01]  /*07d0*/  @P0 IMAD.SHL.U32 R22, R11, 0x2, RZ ;  /* 0x000000020b160824 */ /* 0x020fe200078e00ff */
[----:B------:R-:W-:Y:S02]  /*07e0*/  @!P0 LOP3.LUT R19, R18, 0x1fe, RZ, 0xc0, !PT ;  /* 0x000001fe12138812 */ /* 0x000fe400078ec0ff */
[----:B------:R-:W-:Y:S02]  /*07f0*/  @P0 LOP3.LUT R21, R21, 0x1fe, RZ, 0xc0, !PT ;  /* 0x000001fe15150812 */ /* 0x000fe400078ec0ff */
[----:B------:R-:W-:-:S02]  /*0800*/  @P0 LOP3.LUT R22, R22, 0x1fe, RZ, 0xc0, !PT ;  /* 0x000001fe16160812 */ /* 0x000fc400078ec0ff */
[-C--:B------:R-:W-:Y:S02]  /*0810*/  @!P0 IADD3 R2, PT, PT, R20, R8.reuse, -R19 ;  /* 0x0000000814028210 */ /* 0x080fe40007ffe813 */
[----:B------:R-:W-:Y:S01]  /*0820*/  @P0 IADD3 R2, PT, PT, R22, R8, -R21 ;  /* 0x0000000816020210 */ /* 0x000fe20007ffe815 */
[----:B------:R-:W-:Y:S06]  /*0830*/  BRA `(.L_x_4) ;  /* 0x00000000006c7947 */ /* 0x000fec0003800000 */
.L_x_31:
[----:B------:R-:W0:Y:S01]  /*0840*/  LDCU UR4, c[0x0][0x380] ;  /* 0x00007000ff0477ac */ /* 0x000e220008000800 */
[----:B------:R-:W-:Y:S01]  /*0850*/  MOV R18, R4 ;  /* 0x0000000400127202 */ /* 0x000fe20000000f00 */
[--C-:B------:R-:W-:Y:S02]  /*0860*/  IMAD.MOV.U32 R19, RZ, RZ, R3.reuse ;  /* 0x000000ffff137224 */ /* 0x100fe400078e0003 */
[----:B------:R-:W-:Y:S01]  /*0870*/  IMAD.MOV.U32 R20, RZ, RZ, R10 ;  /* 0x000000ffff147224 */ /* 0x000fe200078e000a */
[----:B------:R-:W-:Y:S01]  /*0880*/  UMOV UR5, URZ ;  /* 0x000000ff00057c82 */ /* 0x000fe20008000000 */
[----:B------:R-:W-:Y:S01]  /*0890*/  IMAD.MOV.U32 R21, RZ, RZ, R3 ;  /* 0x000000ffff157224 */ /* 0x000fe200078e0003 */
[----:B0-----:R-:W5:Y:S03]  /*08a0*/  TEX.LL RZ, R2, R18, R0, UR4, 2D, 0x2 ;  /* 0x28ff040012027f60 */ /* 0x001f6600089e02ff */
[----:B------:R-:W5:Y:S02]  /*08b0*/  TEX.LL RZ, R11, R20, R0, UR4, 2D, 0x2 ;  /* 0x28ff0400140b7f60 */ /* 0x000f6400089e02ff */
[----:B-----5:R-:W-:Y:S01]  /*08c0*/  IMAD.SHL.U32 R2, R2, 0x2, RZ ;  /* 0x0000000202027824 */ /* 0x020fe200078e00ff */
[----:B------:R-:W-:-:S04]  /*08d0*/  SHF.L.U32 R14, R11, 0x1, RZ ;  /* 0x000000010b0e7819 */ /* 0x000fc800000006ff */
[----:B------:R-:W-:Y:S02]  /*08e0*/  LOP3.LUT R11, R2, 0x1fe, RZ, 0xc0, !PT ;  /* 0x000001fe020b7812 */ /* 0x000fe400078ec0ff */
[----:B------:R-:W-:-:S04]  /*08f0*/  LOP3.LUT R14, R14, 0x1fe, RZ, 0xc0, !PT ;  /* 0x000001fe0e0e7812 */ /* 0x000fc800078ec0ff */
[----:B------:R-:W-:Y:S01]  /*0900*/  IADD3 R2, PT, PT, R14, R8, -R11 ;  /* 0x000000080e027210 */ /* 0x000fe20007ffe80b */
[----:B------:R-:W-:Y:S06]  /*0910*/  BRA `(.L_x_4) ;  /* 0x0000000000347947 */ /* 0x000fec0003800000 */
.L_x_30:
[----:B------:R-:W0:Y:S01]  /*0920*/  LDCU UR4, c[0x0][0x380] ;  /* 0x00007000ff0477ac */ /* 0x000e220008000800 */
[----:B------:R-:W-:Y:S02]  /*0930*/  IMAD.MOV.U32 R18, RZ, RZ, R4 ;  /* 0x000000ffff127224 */ /* 0x000fe400078e0004 */
[--C-:B------:R-:W-:Y:S01]  /*0940*/  IMAD.MOV.U32 R19, RZ, RZ, R3.reuse ;  /* 0x000000ffff137224 */ /* 0x100fe200078e0003 */
[----:B------:R-:W-:Y:S01]  /*0950*/  UMOV UR5, URZ ;  /* 0x000000ff00057c82 */ /* 0x000fe20008000000 */
[----:B------:R-:W-:Y:S02]  /*0960*/  IMAD.MOV.U32 R20, RZ, RZ, R10 ;  /* 0x000000ffff147224 */ /* 0x000fe400078e000a */
[----:B------:R-:W-:Y:S01]  /*0970*/  IMAD.MOV.U32 R21, RZ, RZ, R3 ;  /* 0x000000ffff157224 */ /* 0x000fe200078e0003 */
[----:B0-----:R-:W5:Y:S03]  /*0980*/  TEX.LL RZ, R2, R18, R0, UR4, 2D, 0x1 ;  /* 0x28ff040012027f60 */ /* 0x001f6600089e01ff */
[----:B------:R-:W5:Y:S02]  /*0990*/  TEX.LL RZ, R11, R20, R0, UR4, 2D, 0x1 ;  /* 0x28ff0400140b7f60 */ /* 0x000f6400089e01ff */
[----:B-----5:R-:W-:Y:S01]  /*09a0*/  SHF.L.U32 R2, R2, 0x1, RZ ;  /* 0x0000000102027819 */ /* 0x020fe200000006ff */
[----:B------:R-:W-:-:S03]  /*09b0*/  IMAD.SHL.U32 R14, R11, 0x2, RZ ;  /* 0x000000020b0e7824 */ /* 0x000fc600078e00ff */
[----:B------:R-:W-:Y:S02]  /*09c0*/  LOP3.LUT R11, R2, 0x1fe, RZ, 0xc0, !PT ;  /* 0x000001fe020b7812 */ /* 0x000fe400078ec0ff */
[----:B------:R-:W-:-:S04]  /*09d0*/  LOP3.LUT R14, R14, 0x1fe, RZ, 0xc0, !PT ;  /* 0x000001fe0e0e7812 */ /* 0x000fc800078ec0ff */
[----:B------:R-:W-:-:S07]  /*09e0*/  IADD3 R2, PT, PT, R14, R8, -R11 ;  /* 0x000000080e027210 */ /* 0x000fce0007ffe80b */
.L_x_4:
[----:B------:R-:W-:-:S04]  /*09f0*/  IMAD.SHL.U32 R16, R16, 0x4, RZ ;  /* 0x0000000410107824 */ /* 0x000fc800078e00ff */
[----:B------:R-:W0:Y:S02]  /*0a00*/  LDC R14, c[0x2][R16+0xc] ;  /* 0x00800300100e7b82 */ /* 0x000e240000000800 */
[----:B0-----:R-:W-:-:S04]  /*0a10*/  SHF.R.S32.HI R15, RZ, 0x1f, R14 ;  /* 0x0000001fff0f7819 */ /* 0x001fc8000001140e */
.L_x_33:
[----:B------:R-:W-:Y:S05]  /*0a20*/  BRX R14 -0xa30                                                     (*"BRANCH_TARGETS .L_x_34,.L_x_35,.L_x_36"*) ;  /* 0xfffffff40e747949 */ /* 0x000fea000383ffff */
.L_x_36:
[----:B------:R-:W0:Y:S01]  /*0a30*/  LDCU UR4, c[0x0][0x380] ;  /* 0x00007000ff0477ac */ /* 0x000e220008000800 */
[----:B------:R-:W-:Y:S01]  /*0a40*/  ISETP.NE.AND P0, PT, R17, 0x2, PT ;  /* 0x000000021100780c */ /* 0x000fe20003f05270 */
[----:B------:R-:W-:Y:S01]  /*0a50*/  IMAD.MOV.U32 R8, RZ, RZ, R4 ;  /* 0x000000ffff087224 */ /* 0x000fe200078e0004 */
[----:B------:R-:W-:Y:S01]  /*0a60*/  MOV R18, R6 ;  /* 0x0000000600127202 */ /* 0x000fe20000000f00 */
[----:B------:R-:W-:Y:S01]  /*0a70*/  IMAD.MOV.U32 R24, RZ, RZ, R6 ;  /* 0x000000ffff187224 */ /* 0x000fe200078e0006 */
[----:B------:R-:W-:Y:S01]  /*0a80*/  UMOV UR5, URZ ;  /* 0x000000ff00057c82 */ /* 0x000fe20008000000 */
[--C-:B------:R-:W-:Y:S01]  /*0a90*/  IMAD.MOV.U32 R25, RZ, RZ, R9.reuse ;  /* 0x000000ffff197224 */ /* 0x100fe200078e0009 */
[----:B------:R-:W-:Y:S01]  /*0aa0*/  MOV R16, R10 ;  /* 0x0000000a00107202 */ /* 0x000fe20000000f00 */
[----:B------:R-:W-:Y:S02]  /*0ab0*/  IMAD.MOV.U32 R19, RZ, RZ, R9 ;  /* 0x000000ffff137224 */ /* 0x000fe400078e0009 */
[----:B------:R-:W-:-:S02]  /*0ac0*/  IMAD.MOV.U32 R14, RZ, RZ, R4 ;  /* 0x000000ffff0e7224 */ /* 0x000fc400078e0004 */
[--C-:B------:R-:W-:Y:S02]  /*0ad0*/  IMAD.MOV.U32 R17, RZ, RZ, R9.reuse ;  /* 0x000000ffff117224 */ /* 0x100fe400078e0009 */
[--C-:B------:R-:W-:Y:S02]  /*0ae0*/  IMAD.MOV.U32 R15, RZ, RZ, R9.reuse ;  /* 0x000000ffff0f7224 */ /* 0x100fe400078e0009 */
[----:B------:R-:W-:Y:S01]  /*0af0*/  IMAD.MOV.U32 R11, RZ, RZ, R9 ;  /* 0x000000ffff0b7224 */ /* 0x000fe200078e0009 */
[----:B0-----:R-:W5:Y:S01]  /*0b00*/  @!P0 TEX.LL RZ, R20, R24, R0, UR4, 2D, 0x4 ;  /* 0x28ff040018148f60 */ /* 0x001f6200089e04ff */
[----:B------:R-:W-:Y:S01]  /*0b10*/  @!P0 TEX.LL RZ, R8, R8, R0, UR4, 2D, 0x4 ;  /* 0x28ff040008088f60 */ /* 0x000fe200089e04ff */
[----:B------:R-:W5:Y:S01]  /*0b20*/  @P0 TEX.LL RZ, R18, R18, R0, UR4, 2D, 0x8 ;  /* 0x28ff040012120f60 */ /* 0x000f6200089e08ff */
[----:B------:R-:W-:Y:S01]  /*0b30*/  @!P0 TEX.LL RZ, R16, R16, R0, UR4, 2D, 0x4 ;  /* 0x28ff040010108f60 */ /* 0x000fe200089e04ff */
[----:B------:R-:W5:Y:S01]  /*0b40*/  @P0 TEX.LL RZ, R14, R14, R0, UR4, 2D, 0x8 ;  /* 0x28ff04000e0e0f60 */ /* 0x000f6200089e08ff */
[----:B------:R-:W5:Y:S01]  /*0b50*/  @P0 TEX.LL RZ, R11, R10, R0, UR4, 2D, 0x8 ;  /* 0x28ff04000a0b0f60 */ /* 0x000f6200089e08ff */
[----:B------:R-:W-:-:S04]  /*0b60*/  DEPBAR.LE SB5, 0x2 ;  /* 0x0000d0800000791a */ /* 0x000fc80000000000 */
[----:B------:R-:W-:Y:S02]  /*0b70*/  @!P0 IMAD.SHL.U32 R21, R20, 0x2, RZ ;  /* 0x0000000214158824 */ /* 0x000fe400078e00ff */
[----:B------:R-:W-:Y:S01]  /*0b80*/  @P0 IMAD.SHL.U32 R22, R18, 0x2, RZ ;  /* 0x0000000212160824 */ /* 0x000fe200078e00ff */
[----:B------:R-:W-:Y:S02]  /*0b90*/  @!P0 LOP3.LUT R20, R8, 0xff, RZ, 0xc0, !PT ;  /* 0x000000ff08148812 */ /* 0x000fe400078ec0ff */
[----:B------:R-:W-:Y:S01]  /*0ba0*/  @!P0 LOP3.LUT R21, R21, 0x1fe, RZ, 0xc0, !PT ;  /* 0x000001fe15158812 */ /* 0x000fe200078ec0ff */
[----:B------:R-:W-:-:S04]  /*0bb0*/  DEPBAR.LE SB5, 0x1 ;  /* 0x0000d0400000791a */ /* 0x000fc80000000000 */
[----:B------:R-:W-:Y:S02]  /*0bc0*/  @P0 LOP3.LUT R8, R14, 0xff, RZ, 0xc0, !PT ;  /* 0x000000ff0e080812 */ /* 0x000fe400078ec0ff */
[----:B------:R-:W-:Y:S02]  /*0bd0*/  @P0 LOP3.LUT R22, R22, 0x1fe, RZ, 0xc0, !PT ;  /* 0x000001fe16160812 */ /* 0x000fe400078ec0ff */
[----:B------:R-:W-:Y:S02]  /*0be0*/  @!P0 LOP3.LUT R23, R16, 0xff, RZ, 0xc0, !PT ;  /* 0x000000ff10178812 */ /* 0x000fe400078ec0ff */
[--C-:B------:R-:W-:Y:S02]  /*0bf0*/  @!P0 IADD3 R21, PT, PT, R21, R20, R7.reuse ;  /* 0x0000001415158210 */ /* 0x100fe40007ffe007 */
[----:B-----5:R-:W-:Y:S02]  /*0c00*/  @P0 LOP3.LUT R11, R11, 0xff, RZ, 0xc0, !PT ;  /* 0x000000ff0b0b0812 */ /* 0x020fe400078ec0ff */
[----:B------:R-:W-:-:S02]  /*0c10*/  @P0 IADD3 R22, PT, PT, R22, R8, R7 ;  /* 0x0000000816160210 */ /* 0x000fc40007ffe007 */
[-C--:B------:R-:W-:Y:S02]  /*0c20*/  @!P0 IADD3 R20, PT, PT, R23, R2.reuse, -R20 ;  /* 0x0000000217148210 */ /* 0x080fe40007ffe814 */
[----:B------:R-:W-:Y:S01]  /*0c30*/  @!P0 IADD3 R21, PT, PT, R21, R23, RZ ;  /* 0x0000001715158210 */ /* 0x000fe20007ffe0ff */
[----:B------:R-:W-:Y:S01]  /*0c40*/  @P0 IMAD.IADD R21, R22, 0x1, R11 ;  /* 0x0000000116150824 */ /* 0x000fe200078e020b */
[----:B------:R-:W-:Y:S01]  /*0c50*/  @P0 IADD3 R20, PT, PT, R11, R2, -R8 ;  /* 0x000000020b140210 */ /* 0x000fe20007ffe808 */
[----:B------:R-:W-:Y:S06]  /*0c60*/  BRA `(.L_x_5) ;  /* 0x00000000009c7947 */ /* 0x000fec0003800000 */
.L_x_35:
[----:B------:R-:W0:Y:S01]  /*0c70*/  LDCU UR4, c[0x0][0x380] ;  /* 0x00007000ff0477ac */ /* 0x000e220008000800 */
[----:B------:R-:W-:Y:S01]  /*0c80*/  IMAD.MOV.U32 R18, RZ, RZ, R6 ;  /* 0x000000ffff127224 */ /* 0x000fe200078e0006 */
[----:B------:R-:W-:Y:S01]  /*0c90*/  MOV R19, R9 ;  /* 0x0000000900137202 */ /* 0x000fe20000000f00 */
[----:B------:R-:W-:Y:S01]  /*0ca0*/  IMAD.MOV.U32 R16, RZ, RZ, R4 ;  /* 0x000000ffff107224 */ /* 0x000fe200078e0004 */
[----:B------:R-:W-:Y:S01]  /*0cb0*/  UMOV UR5, URZ ;  /* 0x000000ff00057c82 */ /* 0x000fe20008000000 */
[--C-:B------:R-:W-:Y:S02]  /*0cc0*/  IMAD.MOV.U32 R17, RZ, RZ, R9.reuse ;  /* 0x000000ffff117224 */ /* 0x100fe400078e0009 */
[----:B------:R-:W-:Y:S02]  /*0cd0*/  IMAD.MOV.U32 R14, RZ, RZ, R10 ;  /* 0x000000ffff0e7224 */ /* 0x000fe400078e000a */
[----:B------:R-:W-:Y:S01]  /*0ce0*/  IMAD.MOV.U32 R15, RZ, RZ, R9 ;  /* 0x000000ffff0f7224 */ /* 0x000fe200078e0009 */
[----:B0-----:R-:W5:Y:S01]  /*0cf0*/  TEX.LL RZ, R11, R18, R0, UR4, 2D, 0x2 ;  /* 0x28ff0400120b7f60 */ /* 0x001f6200089e02ff */
[----:B------:R-:W5:Y:S02]  /*0d00*/  TEX.LL RZ, R8, R16, R0, UR4, 2D, 0x2 ;  /* 0x28ff040010087f60 */ /* 0x000f6400089e02ff */
[----:B------:R-:W5:Y:S01]  /*0d10*/  TEX.LL RZ, R14, R14, R0, UR4, 2D, 0x2 ;  /* 0x28ff04000e0e7f60 */ /* 0x000f6200089e02ff */
[----:B------:R-:W-:-:S04]  /*0d20*/  DEPBAR.LE SB5, 0x1 ;  /* 0x0000d0400000791a */ /* 0x000fc80000000000 */
[----:B------:R-:W-:Y:S01]  /*0d30*/  IMAD.SHL.U32 R11, R11, 0x2, RZ ;  /* 0x000000020b0b7824 */ /* 0x000fe200078e00ff */
[----:B------:R-:W-:-:S04]  /*0d40*/  LOP3.LUT R8, R8, 0xff, RZ, 0xc0, !PT ;  /* 0x000000ff08087812 */ /* 0x000fc800078ec0ff */
[----:B------:R-:W-:Y:S02]  /*0d50*/  LOP3.LUT R11, R11, 0x1fe, RZ, 0xc0, !PT ;  /* 0x000001fe0b0b7812 */ /* 0x000fe400078ec0ff */
[----:B-----5:R-:W-:Y:S02]  /*0d60*/  LOP3.LUT R21, R14, 0xff, RZ, 0xc0, !PT ;  /* 0x000000ff0e157812 */ /* 0x020fe400078ec0ff */
[----:B------:R-:W-:Y:S02]  /*0d70*/  IADD3 R11, PT, PT, R11, R8, R7 ;  /* 0x000000080b0b7210 */ /* 0x000fe40007ffe007 */
[----:B------:R-:W-:-:S03]  /*0d80*/  IADD3 R20, PT, PT, R21, R2, -R8 ;  /* 0x0000000215147210 */ /* 0x000fc60007ffe808 */
[----:B------:R-:W-:Y:S01]  /*0d90*/  IMAD.IADD R21, R11, 0x1, R21 ;  /* 0x000000010b157824 */ /* 0x000fe200078e0215 */
[----:B------:R-:W-:Y:S06]  /*0da0*/  BRA `(.L_x_5) ;  /* 0x00000000004c7947 */ /* 0x000fec0003800000 */
.L_x_34:
[----:B------:R-:W0:Y:S01]  /*0db0*/  LDCU UR4, c[0x0][0x380] ;  /* 0x00007000ff0477ac */ /* 0x000e220008000800 */
[----:B------:R-:W-:Y:S01]  /*0dc0*/  IMAD.MOV.U32 R18, RZ, RZ, R6 ;  /* 0x000000ffff127224 */ /* 0x000fe200078e0006 */
[----:B------:R-:W-:Y:S01]  /*0dd0*/  MOV R16, R4 ;  /* 0x0000000400107202 */ /* 0x000fe20000000f00 */
[--C-:B------:R-:W-:Y:S01]  /*0de0*/  IMAD.MOV.U32 R19, RZ, RZ, R9.reuse ;  /* 0x000000ffff137224 */ /* 0x100fe200078e0009 */
[----:B------:R-:W-:Y:S01]  /*0df0*/  UMOV UR5, URZ ;  /* 0x000000ff00057c82 */ /* 0x000fe20008000000 */
[----:B------:R-:W-:Y:S01]  /*0e00*/  IMAD.MOV.U32 R17, RZ, RZ, R9 ;  /* 0x000000ffff117224 */ /* 0x000fe200078e0009 */
[----:B------:R-:W-:Y:S01]  /*0e10*/  MOV R15, R9 ;  /* 0x00000009000f7202 */ /* 0x000fe20000000f00 */
[----:B------:R-:W-:Y:S01]  /*0e20*/  IMAD.MOV.U32 R14, RZ, RZ, R10 ;  /* 0x000000ffff0e7224 */ /* 0x000fe200078e000a */
[----:B0-----:R-:W5:Y:S01]  /*0e30*/  TEX.LL RZ, R11, R18, R0, UR4, 2D, 0x1 ;  /* 0x28ff0400120b7f60 */ /* 0x001f6200089e01ff */
[----:B------:R-:W5:Y:S04]  /*0e40*/  TEX.LL RZ, R8, R16, R0, UR4, 2D, 0x1 ;  /* 0x28ff040010087f60 */ /* 0x000f6800089e01ff */
        /* <DEDUP_REMOVED lines=8> */
[----:B------:R-:W-:-:S07]  /*0ed0*/  IMAD.IADD R21, R11, 0x1, R21 ;  /* 0x000000010b157824 */ /* 0x000fce00078e0215 */
.L_x_5:
[----:B------:R-:W-:Y:S01]  /*0ee0*/  IMAD R20, R20, R20, RZ ;  /* 0x0000001414147224 */ /* 0x000fe200078e02ff */
[----:B------:R-:W-:Y:S03]  /*0ef0*/  BSSY.RECONVERGENT B0, `(.L_x_6) ;  /* 0x000000f000007945 */ /* 0x000fe60003800200 */
[----:B------:R-:W-:-:S05]  /*0f00*/  IMAD R20, R21, R21, R20 ;  /* 0x0000001515147224 */ /* 0x000fca00078e0214 */
[----:B------:R-:W-:-:S04]  /*0f10*/  I2FP.F32.U32 R7, R20 ;  /* 0x0000001400077245 */ /* 0x000fc80000201000 */
[----:B------:R0:W1:Y:S01]  /*0f20*/  MUFU.RSQ R2, R7 ;  /* 0x0000000700027308 */ /* 0x0000620000001400 */
[----:B------:R-:W-:-:S05]  /*0f30*/  VIADD R0, R7, 0xf3000000 ;  /* 0xf300000007007836 */ /* 0x000fca0000000000 */
[----:B------:R-:W-:-:S13]  /*0f40*/  ISETP.GT.U32.AND P0, PT, R0, 0x727fffff, PT ;  /* 0x727fffff0000780c */ /* 0x000fda0003f04070 */
[----:B01----:R-:W-:Y:S05]  /*0f50*/  @!P0 BRA `(.L_x_7) ;  /* 0x0000000000108947 */ /* 0x003fea0003800000 */
[----:B------:R-:W-:-:S07]  /*0f60*/  MOV R16, 0xf80 ;  /* 0x00000f8000107802 */ /* 0x000fce0000000f00 */
[----:B------:R-:W-:Y:S05]  /*0f70*/  CALL.REL.NOINC `($__internal_0_$__cuda_sm20_sqrt_rn_f32_slowpath) ;  /* 0x00000000004c7944 */ /* 0x000fea0003c00000 */
[----:B------:R-:W-:Y:S01]  /*0f80*/  IMAD.MOV.U32 R0, RZ, RZ, R2 ;  /* 0x000000ffff007224 */ /* 0x000fe200078e0002 */
[----:B------:R-:W-:Y:S06]  /*0f90*/  BRA `(.L_x_8) ;  /* 0x0000000000107947 */ /* 0x000fec0003800000 */
.L_x_7:
[----:B------:R-:W-:Y:S01]  /*0fa0*/  FMUL.FTZ R0, R7, R2 ;  /* 0x0000000207007220 */ /* 0x000fe20000410000 */
[----:B------:R-:W-:-:S03]  /*0fb0*/  FMUL.FTZ R2, R2, 0.5 ;  /* 0x3f00000002027820 */ /* 0x000fc60000410000 */
[----:B------:R-:W-:-:S04]  /*0fc0*/  FFMA R7, -R0, R0, R7 ;  /* 0x0000000000077223 */ /* 0x000fc80000000107 */
[----:B------:R-:W-:-:S07]  /*0fd0*/  FFMA R0, R7, R2, R0 ;  /* 0x0000000207007223 */ /* 0x000fce0000000000 */
.L_x_8:
[----:B------:R-:W-:Y:S05]  /*0fe0*/  BSYNC.RECONVERGENT B0 ;  /* 0x0000000000007941 */ /* 0x000fea0003800200 */
.L_x_6:
[----:B------:R-:W0:Y:S01]  /*0ff0*/  F2I.TRUNC.NTZ R0, R0 ;  /* 0x0000000000007305 */ /* 0x000e22000020f100 */
[C---:B------:R-:W-:Y:S02]  /*1000*/  IADD3 R14, P0, PT, R13.reuse, UR8, RZ ;  /* 0x000000080d0e7c10 */ /* 0x040fe4000ff1e0ff */
[----:B------:R-:W-:Y:S02]  /*1010*/  IADD3 R12, PT, PT, R12, 0x1, RZ ;  /* 0x000000010c0c7810 */ /* 0x000fe40007ffe0ff */
[C---:B------:R-:W-:Y:S01]  /*1020*/  LEA.HI.X.SX32 R15, R13.reuse, UR9, 0x1, P0 ;  /* 0x000000090d0f7c11 */ /* 0x040fe200080f0eff */
[----:B------:R-:W-:Y:S01]  /*1030*/  VIADD R13, R13, 0x1 ;  /* 0x000000010d0d7836 */ /* 0x000fe20000000000 */
[----:B------:R-:W-:Y:S02]  /*1040*/  ISETP.NE.AND P0, PT, R12, RZ, PT ;  /* 0x000000ff0c00720c */ /* 0x000fe40003f05270 */
[----:B0-----:R-:W-:-:S04]  /*1050*/  VIMNMX R2, PT, PT, RZ, R0, !PT ;  /* 0x00000000ff027248 */ /* 0x001fc80007fe0100 */
[----:B------:R-:W-:-:S04]  /*1060*/  VIMNMX R2, PT, PT, R2, 0xff, PT ;  /* 0x000000ff02027848 */ /* 0x000fc80003fe0100 */
[----:B------:R-:W-:-:S05]  /*1070*/  LOP3.LUT R7, RZ, R2, RZ, 0x33, !PT ;  /* 0x00000002ff077212 */ /* 0x000fca00078e33ff */
[----:B------:R2:W-:Y:S01]  /*1080*/  STG.E.U8 desc[UR6][R14.64], R7 ;  /* 0x000000070e007986 */ /* 0x0005e2000c101106 */
[----:B------:R-:W-:Y:S05]  /*1090*/  @P0 BRA `(.L_x_9) ;  /* 0xfffffff000580947 */ /* 0x000fea000383ffff */
[----:B------:R-:W-:Y:S05]  /*10a0*/  EXIT ;  /* 0x000000000000794d */ /* 0x000fea0003800000 */
        .weak           $__internal_0_$__cuda_sm20_sqrt_rn_f32_slowpath
        .type           $__internal_0_$__cuda_sm20_sqrt_rn_f32_slowpath,@function
        .size           $__internal_0_$__cuda_sm20_sqrt_rn_f32_slowpath,(.L_x_37 - $__internal_0_$__cuda_sm20_sqrt_rn_f32_slowpath)
$__internal_0_$__cuda_sm20_sqrt_rn_f32_slowpath:
[----:B------:R-:W-:-:S13]  /*10b0*/  LOP3.LUT P0, RZ, R7, 0x7fffffff, RZ, 0xc0, !PT ;  /* 0x7fffffff07ff7812 */ /* 0x000fda000780c0ff */
[----:B------:R-:W-:Y:S01]  /*10c0*/  @!P0 IMAD.MOV.U32 R2, RZ, RZ, R7 ;  /* 0x000000ffff028224 */ /* 0x000fe200078e0007 */
[----:B------:R-:W-:Y:S06]  /*10d0*/  @!P0 BRA `(.L_x_10) ;  /* 0x0000000000448947 */ /* 0x000fec0003800000 */
[----:B------:R-:W-:Y:S01]  /*10e0*/  FSETP.GEU.FTZ.AND P0, PT, R7, RZ, PT ;  /* 0x000000ff0700720b */ /* 0x000fe20003f1e000 */
[----:B------:R-:W-:-:S12]  /*10f0*/  IMAD.MOV.U32 R0, RZ, RZ, R7 ;  /* 0x000000ffff007224 */ /* 0x000fd800078e0007 */
[----:B------:R-:W-:Y:S01]  /*1100*/  @!P0 IMAD.MOV.U32 R2, RZ, RZ, 0x7fffffff ;  /* 0x7fffffffff028424 */ /* 0x000fe200078e00ff */
[----:B------:R-:W-:Y:S06]  /*1110*/  @!P0 BRA `(.L_x_10) ;  /* 0x0000000000348947 */ /* 0x000fec0003800000 */
[----:B------:R-:W-:-:S13]  /*1120*/  FSETP.GTU.FTZ.AND P0, PT, |R0|, +INF , PT ;  /* 0x7f8000000000780b */ /* 0x000fda0003f1c200 */
[----:B------:R-:W-:Y:S01]  /*1130*/  @P0 FADD.FTZ R2, R0, 1 ;  /* 0x3f80000000020421 */ /* 0x000fe20000010000 */
[----:B------:R-:W-:Y:S06]  /*1140*/  @P0 BRA `(.L_x_10) ;  /* 0x0000000000280947 */ /* 0x000fec0003800000 */
[----:B------:R-:W-:-:S13]  /*1150*/  FSETP.NEU.FTZ.AND P0, PT, |R0|, +INF , PT ;  /* 0x7f8000000000780b */ /* 0x000fda0003f1d200 */
[----:B------:R-:W-:-:S04]  /*1160*/  @P0 FFMA R7, R0, 1.84467440737095516160e+19, RZ ;  /* 0x5f80000000070823 */ /* 0x000fc800000000ff */
[----:B------:R-:W0:Y:S02]  /*1170*/  @P0 MUFU.RSQ R2, R7 ;  /* 0x0000000700020308 */ /* 0x000e240000001400 */
[----:B0-----:R-:W-:Y:S01]  /*1180*/  @P0 FMUL.FTZ R8, R7, R2 ;  /* 0x0000000207080220 */ /* 0x001fe20000410000 */
[----:B------:R-:W-:Y:S01]  /*1190*/  @P0 FMUL.FTZ R14, R2, 0.5 ;  /* 0x3f000000020e0820 */ /* 0x000fe20000410000 */
[----:B------:R-:W-:Y:S02]  /*11a0*/  @!P0 MOV R2, R0 ;  /* 0x0000000000028202 */ /* 0x000fe40000000f00 */
[----:B------:R-:W-:-:S04]  /*11b0*/  @P0 FADD.FTZ R11, -R8, -RZ ;  /* 0x800000ff080b0221 */ /* 0x000fc80000010100 */
[----:B------:R-:W-:-:S04]  /*11c0*/  @P0 FFMA R11, R8, R11, R7 ;  /* 0x0000000b080b0223 */ /* 0x000fc80000000007 */
[----:B------:R-:W-:-:S04]  /*11d0*/  @P0 FFMA R11, R11, R14, R8 ;  /* 0x0000000e0b0b0223 */ /* 0x000fc80000000008 */
[----:B------:R-:W-:-:S07]  /*11e0*/  @P0 FMUL.FTZ R2, R11, 2.3283064365386962891e-10 ;  /* 0x2f8000000b020820 */ /* 0x000fce0000410000 */
.L_x_10:
[----:B------:R-:W-:Y:S02]  /*11f0*/  IMAD.MOV.U32 R14, RZ, RZ, R16 ;  /* 0x000000ffff0e7224 */ /* 0x000fe400078e0010 */
[----:B------:R-:W-:-:S04]  /*1200*/  IMAD.MOV.U32 R15, RZ, RZ, 0x0 ;  /* 0x00000000ff0f7424 */ /* 0x000fc800078e00ff */
[----:B------:R-:W-:Y:S05]  /*1210*/  RET.REL.NODEC R14 `(_Z13sobel_textureyPhii) ;  /* 0xffffffec0e787950 */ /* 0x000fea0003c3ffff */
.L_x_11:
        /* <DEDUP_REMOVED lines=14> */
.L_x_37:


//--------------------- .text._Z16gaussian_textureyPhii --------------------------
	.section	.text._Z16gaussian_textureyPhii,"ax",@progbits
	.align	128
        .global         _Z16gaussian_textureyPhii
        .type           _Z16gaussian_textureyPhii,@function
        .size           _Z16gaussian_textureyPhii,(.L_x_41 - _Z16gaussian_textureyPhii)
        .other          _Z16gaussian_textureyPhii,@"STO_CUDA_ENTRY STV_DEFAULT"
_Z16gaussian_textureyPhii:
.text._Z16gaussian_textureyPhii:
[----:B------:R-:W-:Y:S01]  /*0000*/  LDC R1, c[0x0][0x37c] ;  /* 0x0000df00ff017b82 */ /* 0x000fe20000000800 */
[----:B------:R-:W0:Y:S07]  /*0010*/  S2R R3, SR_TID.Y ;  /* 0x0000000000037919 */ /* 0x000e2e0000002200 */
[----:B------:R-:W1:Y:S01]  /*0020*/  LDC R17, c[0x0][0x360] ;  /* 0x0000d800ff117b82 */ /* 0x000e620000000800 */
[----:B------:R-:W1:Y:S07]  /*0030*/  S2R R0, SR_TID.X ;  /* 0x0000000000007919 */ /* 0x000e6e0000002100 */
[----:B------:R-:W0:Y:S08]  /*0040*/  S2UR UR5, SR_CTAID.Y ;  /* 0x00000000000579c3 */ /* 0x000e300000002600 */
[----:B------:R-:W0:Y:S08]  /*0050*/  LDC R26, c[0x0][0x364] ;  /* 0x0000d900ff1a7b82 */ /* 0x000e300000000800 */
[----:B------:R-:W1:Y:S08]  /*0060*/  S2UR UR4, SR_CTAID.X ;  /* 0x00000000000479c3 */ /* 0x000e700000002500 */
[----:B------:R-:W2:Y:S01]  /*0070*/  LDC.64 R4, c[0x0][0x390] ;  /* 0x0000e400ff047b82 */ /* 0x000ea20000000a00 */
[----:B0-----:R-:W-:-:S02]  /*0080*/  IMAD R26, R26, UR5, R3 ;  /* 0x000000051a1a7c24 */ /* 0x001fc4000f8e0203 */
[----:B-1----:R-:W-:-:S03]  /*0090*/  IMAD R17, R17, UR4, R0 ;  /* 0x0000000411117c24 */ /* 0x002fc6000f8e0200 */
[----:B--2---:R-:W-:-:S04]  /*00a0*/  ISETP.GE.AND P0, PT, R26, R5, PT ;  /* 0x000000051a00720c */ /* 0x004fc80003f06270 */
[----:B------:R-:W-:-:S13]  /*00b0*/  ISETP.GE.OR P0, PT, R17, R4, P0 ;  /* 0x000000041100720c */ /* 0x000fda0000706670 */
[----:B------:R-:W-:Y:S05]  /*00c0*/  @P0 EXIT ;  /* 0x000000000000094d */ /* 0x000fea0003800000 */
[----:B------:R-:W0:Y:S01]  /*00d0*/  LDCU UR4, c[0x0][0x380] ;  /* 0x00007000ff0477ac */ /* 0x000e220008000800 */
[----:B------:R-:W-:Y:S01]  /*00e0*/  VIADD R5, R5, 0xffffffff ;  /* 0xffffffff05057836 */ /* 0x000fe20000000000 */
[C---:B------:R-:W-:Y:S01]  /*00f0*/  VIMNMX R3, PT, PT, R17.reuse, 0x1, !PT ;  /* 0x0000000111037848 */ /* 0x040fe20007fe0100 */
[----:B------:R-:W-:Y:S01]  /*0100*/  VIADD R0, R4, 0xffffffff ;  /* 0xffffffff04007836 */ /* 0x000fe20000000000 */
[----:B------:R-:W-:Y:S01]  /*0110*/  VIMNMX.U32 R2, PT, PT, R26, 0x1, !PT ;  /* 0x000000011a027848 */ /* 0x000fe20007fe0000 */
[----:B------:R-:W-:Y:S01]  /*0120*/  UMOV UR5, URZ ;  /* 0x000000ff00057c82 */ /* 0x000fe20008000000 */
[----:B------:R-:W-:Y:S02]  /*0130*/  VIMNMX R7, PT, PT, RZ, R17, !PT ;  /* 0x00000011ff077248 */ /* 0x000fe40007fe0100 */
[----:B------:R-:W-:Y:S02]  /*0140*/  VIMNMX R9, PT, PT, R17, -0x1, !PT ;  /* 0xffffffff11097848 */ /* 0x000fe40007fe0100 */
[----:B------:R-:W-:-:S02]  /*0150*/  VIADDMNMX R3, R3, 0xffffffff, R0, PT ;  /* 0xffffffff03037846 */ /* 0x000fc40003800100 */
[----:B------:R-:W-:Y:S02]  /*0160*/  VIADDMNMX.U32 R2, R2, 0xffffffff, R5, PT ;  /* 0xffffffff02027846 */ /* 0x000fe40003800005 */
[----:B------:R-:W-:Y:S02]  /*0170*/  VIMNMX R7, PT, PT, R0, R7, PT ;  /* 0x0000000700077248 */ /* 0x000fe40003fe0100 */
[----:B------:R-:W-:Y:S01]  /*0180*/  VIADDMNMX R14, R9, 0x1, R0, PT ;  /* 0x00000001090e7846 */ /* 0x000fe20003800100 */
[----:B------:R-:W-:Y:S01]  /*0190*/  IMAD.MOV.U32 R0, RZ, RZ, -0x3e000000 ;  /* 0xc2000000ff007424 */ /* 0x000fe200078e00ff */
[----:B------:R-:W-:Y:S02]  /*01a0*/  I2FP.F32.S32 R8, R3 ;  /* 0x0000000300087245 */ /* 0x000fe40000201400 */
[----:B------:R-:W-:Y:S02]  /*01b0*/  I2FP.F32.U32 R9, R2 ;  /* 0x0000000200097245 */ /* 0x000fe40000201000 */
[----:B------:R-:W-:Y:S01]  /*01c0*/  I2FP.F32.S32 R18, R7 ;  /* 0x0000000700127245 */ /* 0x000fe20000201400 */
[----:B------:R-:W-:Y:S01]  /*01d0*/  IMAD.MOV.U32 R10, RZ, RZ, R8 ;  /* 0x000000ffff0a7224 */ /* 0x000fe200078e0008 */
[----:B0-----:R-:W5:Y:S01]  /*01e0*/  TEX.LL RZ, R2, R8, R0, UR4, 2D, 0x1 ;  /* 0x28ff040008027f60 */ /* 0x001f6200089e01ff */
[----:B------:R-:W-:Y:S01]  /*01f0*/  IMAD.MOV.U32 R19, RZ, RZ, R9 ;  /* 0x000000ffff137224 */ /* 0x000fe200078e0009 */
[----:B------:R-:W-:Y:S01]  /*0200*/  VIMNMX.U32 R11, PT, PT, R26, R5, PT ;  /* 0x000000051a0b7248 */ /* 0x000fe20003fe0000 */
[----:B------:R-:W-:Y:S01]  /*0210*/  IMAD.MOV.U32 R22, RZ, RZ, R18 ;  /* 0x000000ffff167224 */ /* 0x000fe200078e0012 */
[----:B------:R-:W-:-:S02]  /*0220*/  I2FP.F32.S32 R14, R14 ;  /* 0x0000000e000e7245 */ /* 0x000fc40000201400 */
[----:B------:R-:W-:Y:S01]  /*0230*/  MOV R15, R9 ;  /* 0x00000009000f7202 */ /* 0x000fe20000000f00 */
[----:B------:R-:W5:Y:S01]  /*0240*/  TEX.LL RZ, R3, R18, R0, UR4, 2D, 0x1 ;  /* 0x28ff040012037f60 */ /* 0x000f6200089e01ff */
[----:B------:R-:W-:Y:S01]  /*0250*/  I2FP.F32.U32 R11, R11 ;  /* 0x0000000b000b7245 */ /* 0x000fe20000201000 */
[----:B------:R-:W-:Y:S01]  /*0260*/  IMAD.MOV.U32 R24, RZ, RZ, R14 ;  /* 0x000000ffff187224 */ /* 0x000fe200078e000e */
[----:B------:R-:W5:Y:S02]  /*0270*/  TEX.LL RZ, R6, R14, R0, UR4, 2D, 0x1 ;  /* 0x28ff04000e067f60 */ /* 0x000f6400089e01ff */
[----:B------:R-:W5:Y:S01]  /*0280*/  TEX.LL RZ, R7, R10, R0, UR4, 2D, 0x1 ;  /* 0x28ff04000a077f60 */ /* 0x000f6200089e01ff */
[----:B------:R-:W-:Y:S01]  /*0290*/  IMAD.MOV.U32 R23, RZ, RZ, R11 ;  /* 0x000000ffff177224 */ /* 0x000fe200078e000b */
[----:B------:R-:W-:-:S05]  /*02a0*/  MOV R25, R11 ;  /* 0x0000000b00197202 */ /* 0x000fca0000000f00 */
[----:B------:R-:W5:Y:S01]  /*02b0*/  TEX.LL RZ, R23, R22, R0, UR4, 2D, 0x1 ;  /* 0x28ff040016177f60 */ /* 0x000f6200089e01ff */
[----:B------:R-:W5:Y:S01]  /*02c0*/  TEX.LL RZ, R24, R24, R0, UR4, 2D, 0x1 ;  /* 0x28ff040018187f60 */ /* 0x000f6200089e01ff */
[C---:B------:R-:W-:Y:S01]  /*02d0*/  VIADDMNMX.U32 R13, R26.reuse, 0x1, R5, PT ;  /* 0x000000011a0d7846 */ /* 0x040fe20003800005 */
[----:B------:R-:W-:Y:S02]  /*02e0*/  IMAD R26, R26, R4, R17 ;  /* 0x000000041a1a7224 */ /* 0x000fe400078e0211 */
[----:B------:R-:W-:Y:S01]  /*02f0*/  IMAD.MOV.U32 R12, RZ, RZ, R8 ;  /* 0x000000ffff0c7224 */ /* 0x000fe200078e0008 */
[----:B------:R-:W-:Y:S01]  /*0300*/  I2FP.F32.U32 R13, R13 ;  /* 0x0000000d000d7245 */ /* 0x000fe20000201000 */
[----:B------:R-:W-:Y:S02]  /*0310*/  IMAD.MOV.U32 R16, RZ, RZ, R18 ;  /* 0x000000ffff107224 */ /* 0x000fe400078e0012 */
[----:B------:R-:W-:Y:S01]  /*0320*/  IMAD.MOV.U32 R20, RZ, RZ, R14 ;  /* 0x000000ffff147224 */ /* 0x000fe200078e000e */
[----:B------:R-:W-:Y:S01]  /*0330*/  MOV R21, R13 ;  /* 0x0000000d00157202 */ /* 0x000fe20000000f00 */
[----:B------:R-:W-:-:S04]  /*0340*/  IMAD.MOV.U32 R17, RZ, RZ, R13 ;  /* 0x000000ffff117224 */ /* 0x000fc800078e000d */
[----:B------:R0:W5:Y:S01]  /*0350*/  TEX.LL RZ, R10, R16, R0, UR4, 2D, 0x1 ;  /* 0x28ff0400100a7f60 */ /* 0x00016200089e01ff */
[----:B------:R-:W5:Y:S01]  /*0360*/  TEX.LL RZ, R12, R12, R0, UR4, 2D, 0x1 ;  /* 0x28ff04000c0c7f60 */ /* 0x000f6200089e01ff */
[----:B------:R-:W5:Y:S01]  /*0370*/  TEX.LL RZ, R20, R20, R0, UR4, 2D, 0x1 ;  /* 0x28ff040014147f60 */ /* 0x000f6200089e01ff */
[----:B------:R1:W-:Y:S01]  /*0380*/  TEX.LL RZ, R5, R18, R0, UR4, 2D, 0x2 ;  /* 0x28ff040012057f60 */ /* 0x0003e200089e02ff */
[----:B------:R-:W5:Y:S01]  /*0390*/  TEX.LL RZ, R4, R8, R0, UR4, 2D, 0x2 ;  /* 0x28ff040008047f60 */ /* 0x000f6200089e02ff */
[----:B------:R2:W5:Y:S01]  /*03a0*/  TEX.LL RZ, R22, R14, R0, UR4, 2D, 0x2 ;  /* 0x28ff04000e167f60 */ /* 0x00056200089e02ff */
[----:B------:R-:W3:Y:S01]  /*03b0*/  LDCU.64 UR8, c[0x0][0x388] ;  /* 0x00007100ff0877ac */ /* 0x000ee20008000a00 */
[----:B------:R-:W4:Y:S01]  /*03c0*/  LDCU.64 UR6, c[0x0][0x358] ;  /* 0x00006b00ff0677ac */ /* 0x000f220008000a00 */
[----:B0-----:R-:W-:Y:S02]  /*03d0*/  IMAD.MOV.U32 R17, RZ, RZ, R11 ;  /* 0x000000ffff117224 */ /* 0x001fe400078e000b */
[----:B-1----:R-:W-:Y:S01]  /*03e0*/  IMAD.MOV.U32 R19, RZ, RZ, R13 ;  /* 0x000000ffff137224 */ /* 0x002fe200078e000d */
[----:B------:R-:W-:-:S04]  /*03f0*/  DEPBAR.LE SB5, 0x9 ;  /* 0x0000d2400000791a */ /* 0x000fc80000000000 */
[----:B------:R-:W-:-:S06]  /*0400*/  LOP3.LUT R2, R2, 0xff, RZ, 0xc0, !PT ;  /* 0x000000ff02027812 */ /* 0x000fcc00078ec0ff */
[----:B------:R-:W0:Y:S01]  /*0410*/  I2F.U16 R2, R2 ;  /* 0x0000000200027306 */ /* 0x000e220000101000 */
[----:B------:R-:W-:Y:S01]  /*0420*/  LOP3.LUT R25, R3, 0xff, RZ, 0xc0, !PT ;  /* 0x000000ff03197812 */ /* 0x000fe200078ec0ff */
[----:B------:R-:W-:-:S04]  /*0430*/  DEPBAR.LE SB5, 0x7 ;  /* 0x0000d1c00000791a */ /* 0x000fc80000000000 */
[----:B------:R-:W-:Y:S02]  /*0440*/  LOP3.LUT R6, R6, 0xff, RZ, 0xc0, !PT ;  /* 0x000000ff06067812 */ /* 0x000fe400078ec0ff */
[----:B------:R-:W-:Y:S01]  /*0450*/  LOP3.LUT R7, R7, 0xff, RZ, 0xc0, !PT ;  /* 0x000000ff07077812 */ /* 0x000fe200078ec0ff */
[----:B------:R-:W1:Y:S01]  /*0460*/  I2F.U16 R28, R25 ;  /* 0x00000019001c7306 */ /* 0x000e620000101000 */
[----:B------:R-:W-:-:S04]  /*0470*/  DEPBAR.LE SB5, 0x6 ;  /* 0x0000d1800000791a */ /* 0x000fc80000000000 */
[----:B------:R-:W-:Y:S01]  /*0480*/  LOP3.LUT R23, R23, 0xff, RZ, 0xc0, !PT ;  /* 0x000000ff17177812 */ /* 0x000fe200078ec0ff */
[----:B0-----:R-:W-:Y:S02]  /*0490*/  FFMA R3, R2, 0.0625, RZ ;  /* 0x3d80000002037823 */ /* 0x001fe400000000ff */
[----:B------:R-:W0:Y:S01]  /*04a0*/  I2F.U16 R6, R6 ;  /* 0x0000000600067306 */ /* 0x000e220000101000 */
[----:B------:R-:W-:-:S04]  /*04b0*/  DEPBAR.LE SB5, 0x5 ;  /* 0x0000d1400000791a */ /* 0x000fc80000000000 */
[----:B------:R-:W-:Y:S01]  /*04c0*/  LOP3.LUT R24, R24, 0xff, RZ, 0xc0, !PT ;  /* 0x000000ff18187812 */ /* 0x000fe200078ec0ff */
[----:B-1----:R-:W-:Y:S02]  /*04d0*/  FFMA R3, R28, 0.125, R3 ;  /* 0x3e0000001c037823 */ /* 0x002fe40000000003 */
[----:B------:R-:W1:Y:S01]  /*04e0*/  I2F.U16 R16, R7 ;  /* 0x0000000700107306 */ /* 0x000e620000101000 */
[----:B------:R-:W-:-:S04]  /*04f0*/  DEPBAR.LE SB5, 0x3 ;  /* 0x0000d0c00000791a */ /* 0x000fc80000000000 */
[----:B------:R-:W-:Y:S02]  /*0500*/  LOP3.LUT R10, R10, 0xff, RZ, 0xc0, !PT ;  /* 0x000000ff0a0a7812 */ /* 0x000fe400078ec0ff */
[----:B------:R-:W-:Y:S01]  /*0510*/  LOP3.LUT R12, R12, 0xff, RZ, 0xc0, !PT ;  /* 0x000000ff0c0c7812 */ /* 0x000fe200078ec0ff */
[----:B0-----:R-:W-:Y:S01]  /*0520*/  FFMA R3, R6, 0.0625, R3 ;  /* 0x3d80000006037823 */ /* 0x001fe20000000003 */
[----:B------:R-:W0:Y:S01]  /*0530*/  I2F.U16 R2, R23 ;  /* 0x0000001700027306 */ /* 0x000e220000101000 */
[----:B------:R-:W-:-:S04]  /*0540*/  DEPBAR.LE SB5, 0x2 ;  /* 0x0000d0800000791a */ /* 0x000fc80000000000 */
[----:B------:R-:W-:Y:S01]  /*0550*/  LOP3.LUT R20, R20, 0xff, RZ, 0xc0, !PT ;  /* 0x000000ff14147812 */ /* 0x000fe200078ec0ff */
[----:B------:R-:W-:Y:S02]  /*0560*/  IMAD.MOV.U32 R6, RZ, RZ, R18 ;  /* 0x000000ffff067224 */ /* 0x000fe400078e0012 */
[----:B-1----:R-:W-:Y:S01]  /*0570*/  FFMA R3, R16, 0.125, R3 ;  /* 0x3e00000010037823 */ /* 0x002fe20000000003 */
[----:B------:R1:W-:Y:S01]  /*0580*/  I2F.U16 R7, R10 ;  /* 0x0000000a00077306 */ /* 0x0003e20000101000 */
[----:B------:R-:W-:Y:S02]  /*0590*/  IMAD.MOV.U32 R16, RZ, RZ, R14 ;  /* 0x000000ffff107224 */ /* 0x000fe400078e000e */
[----:B0-----:R-:W-:-:S05]  /*05a0*/  FFMA R2, R2, 0.25, R3 ;  /* 0x3e80000002027823 */ /* 0x001fca0000000003 */
[----:B------:R-:W0:Y:S01]  /*05b0*/  I2F.U16 R3, R24 ;  /* 0x0000001800037306 */ /* 0x000e220000101000 */
[----:B-1----:R-:W-:Y:S02]  /*05c0*/  IMAD.MOV.U32 R10, RZ, RZ, R8 ;  /* 0x000000ffff0a7224 */ /* 0x002fe400078e0008 */
[----:B0-----:R-:W-:-:S05]  /*05d0*/  FFMA R2, R3, 0.125, R2 ;  /* 0x3e00000003027823 */ /* 0x001fca0000000002 */
[----:B------:R-:W0:Y:S08]  /*05e0*/  I2F.U16 R3, R12 ;  /* 0x0000000c00037306 */ /* 0x000e300000101000 */
[----:B--2---:R-:W1:Y:S01]  /*05f0*/  I2F.U16 R15, R20 ;  /* 0x00000014000f7306 */ /* 0x004e620000101000 */
[----:B0-----:R-:W-:Y:S01]  /*0600*/  FFMA R2, R3, 0.0625, R2 ;  /* 0x3d80000003027823 */ /* 0x001fe20000000002 */
[----:B------:R-:W-:-:S03]  /*0610*/  IMAD.MOV.U32 R3, RZ, RZ, 0x3f000000 ;  /* 0x3f000000ff037424 */ /* 0x000fc600078e00ff */
[----:B------:R-:W-:-:S04]  /*0620*/  FFMA R2, R7, 0.125, R2 ;  /* 0x3e00000007027823 */ /* 0x000fc80000000002 */
[----:B-1----:R-:W-:-:S05]  /*0630*/  FFMA R2, R15, 0.0625, R2 ;  /* 0x3d8000000f027823 */ /* 0x002fca0000000002 */
[----:B------:R-:W-:-:S04]  /*0640*/  FMNMX R2, RZ, R2, !PT ;  /* 0x00000002ff027209 */ /* 0x000fc80007800000 */
[----:B------:R-:W-:-:S04]  /*0650*/  FMNMX R2, R2, 255, PT ;  /* 0x437f000002027809 */ /* 0x000fc80003800000 */
[----:B------:R-:W-:Y:S01]  /*0660*/  LOP3.LUT R7, R3, 0x80000000, R2, 0xb8, !PT ;  /* 0x8000000003077812 */ /* 0x000fe200078eb802 */
[----:B------:R-:W5:Y:S04]  /*0670*/  TEX.LL RZ, R10, R10, R0, UR4, 2D, 0x2 ;  /* 0x28ff04000a0a7f60 */ /* 0x000f6800089e02ff */
[----:B------:R-:W-:Y:S01]  /*0680*/  FADD.RZ R12, R2, R7 ;  /* 0x00000007020c7221 */ /* 0x000fe2000000c000 */
[----:B------:R-:W-:Y:S01]  /*0690*/  MOV R7, R11 ;  /* 0x0000000b00077202 */ /* 0x000fe20000000f00 */
[----:B------:R-:W-:Y:S02]  /*06a0*/  IMAD.SHL.U32 R2, R26, 0x4, RZ ;  /* 0x000000041a027824 */ /* 0x000fe400078e00ff */
[----:B------:R0:W4:Y:S01]  /*06b0*/  F2I.U32.TRUNC.NTZ R15, R12 ;  /* 0x0000000c000f7305 */ /* 0x000122000020f000 */
[----:B------:R-:W5:Y:S01]  /*06c0*/  TEX.LL RZ, R6, R6, R0, UR4, 2D, 0x2 ;  /* 0x28ff040006067f60 */ /* 0x000f6200089e02ff */
[----:B------:R-:W5:Y:S01]  /*06d0*/  TEX.LL RZ, R16, R16, R0, UR4, 2D, 0x2 ;  /* 0x28ff040010107f60 */ /* 0x000f6200089e02ff */
[----:B---3--:R-:W-:-:S04]  /*06e0*/  IADD3 R20, P0, PT, R2, UR8, RZ ;  /* 0x0000000802147c10 */ /* 0x008fc8000ff1e0ff */
[----:B------:R-:W-:Y:S01]  /*06f0*/  LEA.HI.X.SX32 R21, R2, UR9, 0x1, P0 ;  /* 0x0000000902157c11 */ /* 0x000fe200080f0eff */
[----:B0-----:R-:W-:-:S06]  /*0700*/  IMAD.MOV.U32 R12, RZ, RZ, R8 ;  /* 0x000000ffff0c7224 */ /* 0x001fcc00078e0008 */
[----:B------:R-:W5:Y:S01]  /*0710*/  TEX.LL RZ, R12, R12, R0, UR4, 2D, 0x2 ;  /* 0x28ff04000c0c7f60 */ /* 0x000f6200089e02ff */
[----:B----4-:R0:W-:Y:S02]  /*0720*/  STG.E.U8 desc[UR6][R20.64], R15 ;  /* 0x0000000f14007986 */ /* 0x0101e4000c101106 */
[----:B0-----:R-:W-:Y:S01]  /*0730*/  MOV R15, R13 ;  /* 0x0000000d000f7202 */ /* 0x001fe20000000f00 */
[----:B------:R-:W5:Y:S03]  /*0740*/  TEX.LL RZ, R20, R18, R0, UR4, 2D, 0x2 ;  /* 0x28ff040012147f60 */ /* 0x000f6600089e02ff */
[----:B------:R0:W5:Y:S01]  /*0750*/  TEX.LL RZ, R21, R14, R0, UR4, 2D, 0x2 ;  /* 0x28ff04000e157f60 */ /* 0x00016200089e02ff */
[----:B------:R-:W-:-:S04]  /*0760*/  DEPBAR.LE SB5, 0x7 ;  /* 0x0000d1c00000791a */ /* 0x000fc80000000000 */
[----:B------:R-:W-:Y:S01]  /*0770*/  LOP3.LUT R4, R4, 0xff, RZ, 0xc0, !PT ;  /* 0x000000ff04047812 */ /* 0x000fe200078ec0ff */
[----:B------:R-:W-:Y:S01]  /*0780*/  IMAD.MOV.U32 R25, RZ, RZ, R9 ;  /* 0x000000ffff197224 */ /* 0x000fe200078e0009 */
[----:B------:R-:W-:Y:S01]  /*0790*/  LOP3.LUT R23, R5, 0xff, RZ, 0xc0, !PT ;  /* 0x000000ff05177812 */ /* 0x000fe200078ec0ff */
[----:B------:R-:W-:-:S04]  /*07a0*/  DEPBAR.LE SB5, 0x6 ;  /* 0x0000d1800000791a */ /* 0x000fc80000000000 */
[----:B------:R-:W-:Y:S01]  /*07b0*/  LOP3.LUT R22, R22, 0xff, RZ, 0xc0, !PT ;  /* 0x000000ff16167812 */ /* 0x000fe200078ec0ff */
[----:B------:R-:W1:Y:S08]  /*07c0*/  I2F.U16 R4, R4 ;  /* 0x0000000400047306 */ /* 0x000e700000101000 */
[----:B------:R-:W2:Y:S01]  /*07d0*/  I2F.U16 R24, R23 ;  /* 0x0000001700187306 */ /* 0x000ea20000101000 */
[----:B-1----:R-:W-:-:S07]  /*07e0*/  FFMA R5, R4, 0.0625, RZ ;  /* 0x3d80000004057823 */ /* 0x002fce00000000ff */
[----:B------:R-:W1:Y:S01]  /*07f0*/  I2F.U16 R22, R22 ;  /* 0x0000001600167306 */ /* 0x000e620000101000 */
[----:B--2---:R-:W-:Y:S01]  /*0800*/  FFMA R5, R24, 0.125, R5 ;  /* 0x3e00000018057823 */ /* 0x004fe20000000005 */
[----:B------:R-:W-:-:S03]  /*0810*/  IMAD.MOV.U32 R24, RZ, RZ, R18 ;  /* 0x000000ffff187224 */ /* 0x000fc600078e0012 */
[----:B-1----:R-:W-:Y:S02]  /*0820*/  FFMA R5, R22, 0.0625, R5 ;  /* 0x3d80000016057823 */ /* 0x002fe40000000005 */
[----:B------:R-:W-:Y:S01]  /*0830*/  TEX.LL RZ, R22, R24, R0, UR4, 2D, 0x4 ;  /* 0x28ff040018167f60 */ /* 0x000fe200089e04ff */
[----:B------:R-:W5:Y:S01]  /*0840*/  TEX.LL RZ, R23, R8, R0, UR4, 2D, 0x4 ;  /* 0x28ff040008177f60 */ /* 0x000f6200089e04ff */
[----:B0-----:R-:W-:Y:S01]  /*0850*/  IMAD.MOV.U32 R15, RZ, RZ, R9 ;  /* 0x000000ffff0f7224 */ /* 0x001fe200078e0009 */
[----:B------:R-:W-:Y:S01]  /*0860*/  MOV R19, R11 ;  /* 0x0000000b00137202 */ /* 0x000fe20000000f00 */
[----:B------:R-:W-:-:S04]  /*0870*/  DEPBAR.LE SB5, 0x5 ;  /* 0x0000d1400000791a */ /* 0x000fc80000000000 */
[----:B------:R-:W-:-:S06]  /*0880*/  LOP3.LUT R10, R10, 0xff, RZ, 0xc0, !PT ;  /* 0x000000ff0a0a7812 */ /* 0x000fcc00078ec0ff */
[----:B------:R-:W0:Y:S01]  /*0890*/  I2F.U16 R10, R10 ;  /* 0x0000000a000a7306 */ /* 0x000e220000101000 */
[----:B------:R-:W-:Y:S01]  /*08a0*/  LOP3.LUT R6, R6, 0xff, RZ, 0xc0, !PT ;  /* 0x000000ff06067812 */ /* 0x000fe200078ec0ff */
[----:B------:R-:W-:-:S04]  /*08b0*/  DEPBAR.LE SB5, 0x4 ;  /* 0x0000d1000000791a */ /* 0x000fc80000000000 */
[----:B------:R-:W-:Y:S01]  /*08c0*/  LOP3.LUT R4, R16, 0xff, RZ, 0xc0, !PT ;  /* 0x000000ff10047812 */ /* 0x000fe200078ec0ff */
[----:B------:R-:W-:Y:S01]  /*08d0*/  IMAD.MOV.U32 R16, RZ, RZ, R8 ;  /* 0x000000ffff107224 */ /* 0x000fe200078e0008 */
[----:B------:R-:W1:Y:S01]  /*08e0*/  I2F.U16 R6, R6 ;  /* 0x0000000600067306 */ /* 0x000e620000101000 */
[----:B0-----:R-:W-:Y:S01]  /*08f0*/  FFMA R5, R10, 0.125, R5 ;  /* 0x3e0000000a057823 */ /* 0x001fe20000000005 */
[----:B------:R-:W-:-:S06]  /*0900*/  IMAD.MOV.U32 R10, RZ, RZ, R14 ;  /* 0x000000ffff0a7224 */ /* 0x000fcc00078e000e */
[----:B------:R-:W0:Y:S01]  /*0910*/  I2F.U16 R4, R4 ;  /* 0x0000000400047306 */ /* 0x000e220000101000 */
[----:B-1----:R-:W-:-:S04]  /*0920*/  FFMA R5, R6, 0.25, R5 ;  /* 0x3e80000006057823 */ /* 0x002fc80000000005 */
[----:B0-----:R-:W-:Y:S02]  /*0930*/  FFMA R26, R4, 0.125, R5 ;  /* 0x3e000000041a7823 */ /* 0x001fe40000000005 */
[----:B------:R-:W5:Y:S01]  /*0940*/  TEX.LL RZ, R4, R14, R0, UR4, 2D, 0x4 ;  /* 0x28ff04000e047f60 */ /* 0x000f6200089e04ff */
[----:B------:R-:W5:Y:S01]  /*0950*/  TEX.LL RZ, R7, R16, R0, UR4, 2D, 0x4 ;  /* 0x28ff040010077f60 */ /* 0x000f6200089e04ff */
[----:B------:R-:W5:Y:S01]  /*0960*/  TEX.LL RZ, R6, R18, R0, UR4, 2D, 0x4 ;  /* 0x28ff040012067f60 */ /* 0x000f6200089e04ff */
[----:B------:R0:W5:Y:S01]  /*0970*/  TEX.LL RZ, R5, R10, R0, UR4, 2D, 0x4 ;  /* 0x28ff04000a057f60 */ /* 0x00016200089e04ff */
[----:B------:R-:W-:-:S04]  /*0980*/  DEPBAR.LE SB5, 0x6 ;  /* 0x0000d1800000791a */ /* 0x000fc80000000000 */
[----:B------:R-:W-:Y:S02]  /*0990*/  LOP3.LUT R12, R12, 0xff, RZ, 0xc0, !PT ;  /* 0x000000ff0c0c7812 */ /* 0x000fe400078ec0ff */
[----:B------:R-:W-:Y:S02]  /*09a0*/  LOP3.LUT R20, R20, 0xff, RZ, 0xc0, !PT ;  /* 0x000000ff14147812 */ /* 0x000fe400078ec0ff */
[----:B------:R1:W2:Y:S01]  /*09b0*/  I2F.U16 R27, R12 ;  /* 0x0000000c001b7306 */ /* 0x0002a20000101000 */
[----:B------:R-:W-:-:S04]  /*09c0*/  DEPBAR.LE SB5, 0x5 ;  /* 0x0000d1400000791a */ /* 0x000fc80000000000 */
[----:B------:R-:W-:-:S06]  /*09d0*/  LOP3.LUT R21, R21, 0xff, RZ, 0xc0, !PT ;  /* 0x000000ff15157812 */ /* 0x000fcc00078ec0ff */
[----:B------:R-:W-:Y:S01]  /*09e0*/  I2F.U16 R21, R21 ;  /* 0x0000001500157306 */ /* 0x000fe20000101000 */
[----:B-1----:R-:W-:Y:S02]  /*09f0*/  IMAD.MOV.U32 R12, RZ, RZ, R8 ;  /* 0x000000ffff0c7224 */ /* 0x002fe400078e0008 */
[----:B--2---:R-:W-:-:S05]  /*0a00*/  FFMA R26, R27, 0.0625, R26 ;  /* 0x3d8000001b1a7823 */ /* 0x004fca000000001a */
[----:B------:R1:W2:Y:S01]  /*0a10*/  I2F.U16 R27, R20 ;  /* 0x00000014001b7306 */ /* 0x0002a20000101000 */
[----:B0-----:R-:W-:Y:S01]  /*0a20*/  VIADD R10, R2, 0x1 ;  /* 0x00000001020a7836 */ /* 0x001fe20000000000 */
[----:B------:R-:W-:Y:S01]  /*0a30*/  MOV R19, R13 ;  /* 0x0000000d00137202 */ /* 0x000fe20000000f00 */
[----:B------:R-:W-:Y:S01]  /*0a40*/  IMAD.MOV.U32 R16, RZ, RZ, R14 ;  /* 0x000000ffff107224 */ /* 0x000fe200078e000e */
[----:B------:R-:W-:Y:S02]  /*0a50*/  MOV R17, R9 ;  /* 0x0000000900117202 */ /* 0x000fe40000000f00 */
[----:B------:R-:W-:Y:S01]  /*0a60*/  IADD3 R24, P0, PT, R10, UR8, RZ ;  /* 0x000000080a187c10 */ /* 0x000fe2000ff1e0ff */
[----:B-1----:R-:W-:-:S03]  /*0a70*/  IMAD.MOV.U32 R20, RZ, RZ, R18 ;  /* 0x000000ffff147224 */ /* 0x002fc600078e0012 */
[----:B------:R-:W-:Y:S01]  /*0a80*/  LEA.HI.X.SX32 R25, R10, UR9, 0x1, P0 ;  /* 0x000000090a197c11 */ /* 0x000fe200080f0eff */
[----:B--2---:R-:W-:-:S04]  /*0a90*/  FFMA R26, R27, 0.125, R26 ;  /* 0x3e0000001b1a7823 */ /* 0x004fc8000000001a */
[----:B------:R-:W-:Y:S01]  /*0aa0*/  FFMA R26, R21, 0.0625, R26 ;  /* 0x3d800000151a7823 */ /* 0x000fe2000000001a */
[----:B------:R-:W5:Y:S01]  /*0ab0*/  TEX.LL RZ, R10, R12, R0, UR4, 2D, 0x4 ;  /* 0x28ff04000c0a7f60 */ /* 0x000f6200089e04ff */
[----:B------:R-:W-:-:S03]  /*0ac0*/  IMAD.MOV.U32 R21, RZ, RZ, R9 ;  /* 0x000000ffff157224 */ /* 0x000fc600078e0009 */
[----:B------:R-:W-:-:S04]  /*0ad0*/  FMNMX R26, RZ, R26, !PT ;  /* 0x0000001aff1a7209 */ /* 0x000fc80007800000 */
[----:B------:R-:W-:-:S04]  /*0ae0*/  FMNMX R26, R26, 255, PT ;  /* 0x437f00001a1a7809 */ /* 0x000fc80003800000 */
[----:B------:R-:W-:-:S05]  /*0af0*/  LOP3.LUT R15, R3, 0x80000000, R26, 0xb8, !PT ;  /* 0x80000000030f7812 */ /* 0x000fca00078eb81a */
[----:B------:R-:W-:Y:S01]  /*0b00*/  FADD.RZ R26, R26, R15 ;  /* 0x0000000f1a1a7221 */ /* 0x000fe2000000c000 */
[----:B------:R-:W-:-:S03]  /*0b10*/  IMAD.MOV.U32 R15, RZ, RZ, R13 ;  /* 0x000000ffff0f7224 */ /* 0x000fc600078e000d */
[----:B------:R-:W0:Y:S02]  /*0b20*/  F2I.U32.TRUNC.NTZ R27, R26 ;  /* 0x0000001a001b7305 */ /* 0x000e24000020f000 */
[----:B0-----:R0:W-:Y:S02]  /*0b30*/  STG.E.U8 desc[UR6][R24.64], R27 ;  /* 0x0000001b18007986 */ /* 0x0011e4000c101106 */
[----:B0-----:R0:W5:Y:S01]  /*0b40*/  TEX.LL RZ, R24, R18, R0, UR4, 2D, 0x4 ;  /* 0x28ff040012187f60 */ /* 0x00116200089e04ff */
[----:B------:R1:W5:Y:S01]  /*0b50*/  TEX.LL RZ, R25, R14, R0, UR4, 2D, 0x4 ;  /* 0x28ff04000e197f60 */ /* 0x00036200089e04ff */
[----:B------:R-:W5:Y:S01]  /*0b60*/  TEX.LL RZ, R20, R20, R0, UR4, 2D, 0x8 ;  /* 0x28ff040014147f60 */ /* 0x000f6200089e08ff */
[----:B------:R2:W-:Y:S01]  /*0b70*/  TEX.LL RZ, R26, R8, R0, UR4, 2D, 0x8 ;  /* 0x28ff0400081a7f60 */ /* 0x0005e200089e08ff */
[----:B------:R3:W5:Y:S01]  /*0b80*/  TEX.LL RZ, R27, R16, R0, UR4, 2D, 0x8 ;  /* 0x28ff0400101b7f60 */ /* 0x00076200089e08ff */
[----:B------:R-:W-:-:S04]  /*0b90*/  DEPBAR.LE SB5, 0x9 ;  /* 0x0000d2400000791a */ /* 0x000fc80000000000 */
[----:B------:R-:W-:Y:S02]  /*0ba0*/  LOP3.LUT R29, R23, 0xff, RZ, 0xc0, !PT ;  /* 0x000000ff171d7812 */ /* 0x000fe400078ec0ff */
[----:B------:R-:W-:Y:S02]  /*0bb0*/  LOP3.LUT R22, R22, 0xff, RZ, 0xc0, !PT ;  /* 0x000000ff16167812 */ /* 0x000fe400078ec0ff */
[----:B------:R-:W4:Y:S08]  /*0bc0*/  I2F.U16 R23, R29 ;  /* 0x0000001d00177306 */ /* 0x000f300000101000 */
[----:B------:R-:W1:Y:S01]  /*0bd0*/  I2F.U16 R22, R22 ;  /* 0x0000001600167306 */ /* 0x000e620000101000 */
[----:B----4-:R-:W-:Y:S01]  /*0be0*/  FFMA R23, R23, 0.0625, RZ ;  /* 0x3d80000017177823 */ /* 0x010fe200000000ff */
[----:B0-----:R-:W-:-:S02]  /*0bf0*/  IMAD.MOV.U32 R19, RZ, RZ, R11 ;  /* 0x000000ffff137224 */ /* 0x001fc400078e000b */
[----:B------:R-:W-:Y:S02]  /*0c00*/  IMAD.MOV.U32 R12, RZ, RZ, R18 ;  /* 0x000000ffff0c7224 */ /* 0x000fe400078e0012 */
[----:B-1----:R-:W-:Y:S01]  /*0c10*/  FFMA R28, R22, 0.125, R23 ;  /* 0x3e000000161c7823 */ /* 0x002fe20000000017 */
[----:B------:R-:W-:Y:S02]  /*0c20*/  IMAD.MOV.U32 R22, RZ, RZ, R8 ;  /* 0x000000ffff167224 */ /* 0x000fe400078e0008 */
[----:B------:R-:W-:Y:S01]  /*0c30*/  IMAD.MOV.U32 R23, RZ, RZ, R11 ;  /* 0x000000ffff177224 */ /* 0x000fe200078e000b */
[----:B------:R-:W-:-:S03]  /*0c40*/  MOV R15, R11 ;  /* 0x0000000b000f7202 */ /* 0x000fc60000000f00 */
[----:B------:R-:W5:Y:S01]  /*0c50*/  TEX.LL RZ, R22, R22, R0, UR4, 2D, 0x8 ;  /* 0x28ff040016167f60 */ /* 0x000f6200089e08ff */
[----:B------:R-:W5:Y:S01]  /*0c60*/  TEX.LL RZ, R18, R18, R0, UR4, 2D, 0x8 ;  /* 0x28ff040012127f60 */ /* 0x000f6200089e08ff */
[----:B------:R-:W5:Y:S01]  /*0c70*/  TEX.LL RZ, R14, R14, R0, UR4, 2D, 0x8 ;  /* 0x28ff04000e0e7f60 */ /* 0x000f6200089e08ff */
[----:B--2---:R-:W-:-:S04]  /*0c80*/  IMAD.MOV.U32 R9, RZ, RZ, R13 ;  /* 0x000000ffff097224 */ /* 0x004fc800078e000d */
[----:B------:R-:W5:Y:S01]  /*0c90*/  TEX.LL RZ, R8, R8, R0, UR4, 2D, 0x8 ;  /* 0x28ff040008087f60 */ /* 0x000f6200089e08ff */
[----:B------:R-:W5:Y:S01]  /*0ca0*/  TEX.LL RZ, R12, R12, R0, UR4, 2D, 0x8 ;  /* 0x28ff04000c0c7f60 */ /* 0x000f6200089e08ff */
[----:B---3--:R-:W-:-:S04]  /*0cb0*/  MOV R17, R13 ;  /* 0x0000000d00117202 */ /* 0x008fc80000000f00 */
[----:B------:R0:W5:Y:S01]  /*0cc0*/  TEX.LL RZ, R16, R16, R0, UR4, 2D, 0x8 ;  /* 0x28ff040010107f60 */ /* 0x00016200089e08ff */
[----:B------:R-:W-:-:S04]  /*0cd0*/  DEPBAR.LE SB5, 0xd ;  /* 0x0000d3400000791a */ /* 0x000fc80000000000 */
[----:B------:R-:W-:Y:S02]  /*0ce0*/  LOP3.LUT R4, R4, 0xff, RZ, 0xc0, !PT ;  /* 0x000000ff04047812 */ /* 0x000fe400078ec0ff */
[----:B------:R-:W-:Y:S02]  /*0cf0*/  LOP3.LUT R7, R7, 0xff, RZ, 0xc0, !PT ;  /* 0x000000ff07077812 */ /* 0x000fe400078ec0ff */
[----:B------:R-:W1:Y:S01]  /*0d00*/  I2F.U16 R11, R4 ;  /* 0x00000004000b7306 */ /* 0x000e620000101000 */
[----:B------:R-:W-:-:S04]  /*0d10*/  DEPBAR.LE SB5, 0xb ;  /* 0x0000d2c00000791a */ /* 0x000fc80000000000 */
[----:B------:R-:W-:Y:S02]  /*0d20*/  LOP3.LUT R6, R6, 0xff, RZ, 0xc0, !PT ;  /* 0x000000ff06067812 */ /* 0x000fe400078ec0ff */
[----:B------:R-:W-:-:S04]  /*0d30*/  LOP3.LUT R5, R5, 0xff, RZ, 0xc0, !PT ;  /* 0x000000ff05057812 */ /* 0x000fc800078ec0ff */
[----:B------:R-:W-:Y:S01]  /*0d40*/  I2F.U16 R6, R6 ;  /* 0x0000000600067306 */ /* 0x000fe20000101000 */
[----:B-1----:R-:W-:-:S07]  /*0d50*/  FFMA R11, R11, 0.0625, R28 ;  /* 0x3d8000000b0b7823 */ /* 0x002fce000000001c */
[----:B------:R-:W1:Y:S08]  /*0d60*/  I2F.U16 R28, R7 ;  /* 0x00000007001c7306 */ /* 0x000e700000101000 */
[----:B0-----:R-:W0:Y:S01]  /*0d70*/  I2F.U16 R0, R5 ;  /* 0x0000000500007306 */ /* 0x001e220000101000 */
[----:B-1----:R-:W-:-:S04]  /*0d80*/  FFMA R11, R28, 0.125, R11 ;  /* 0x3e0000001c0b7823 */ /* 0x002fc8000000000b */
[----:B------:R-:W-:-:S04]  /*0d90*/  FFMA R11, R6, 0.25, R11 ;  /* 0x3e800000060b7823 */ /* 0x000fc8000000000b */
[----:B0-----:R-:W-:Y:S01]  /*0da0*/  FFMA R0, R0, 0.125, R11 ;  /* 0x3e00000000007823 */ /* 0x001fe2000000000b */
[----:B------:R-:W-:-:S04]  /*0db0*/  DEPBAR.LE SB5, 0xa ;  /* 0x0000d2800000791a */ /* 0x000fc80000000000 */
[----:B------:R-:W-:-:S04]  /*0dc0*/  LOP3.LUT R10, R10, 0xff, RZ, 0xc0, !PT ;  /* 0x000000ff0a0a7812 */ /* 0x000fc800078ec0ff */
[----:B------:R-:W0:Y:S02]  /*0dd0*/  I2F.U16 R9, R10 ;  /* 0x0000000a00097306 */ /* 0x000e240000101000 */
[----:B0-----:R-:W-:Y:S01]  /*0de0*/  FFMA R0, R9, 0.0625, R0 ;  /* 0x3d80000009007823 */ /* 0x001fe20000000000 */
[----:B------:R-:W-:-:S04]  /*0df0*/  DEPBAR.LE SB5, 0x8 ;  /* 0x0000d2000000791a */ /* 0x000fc80000000000 */
[----:B------:R-:W-:Y:S02]  /*0e00*/  LOP3.LUT R24, R24, 0xff, RZ, 0xc0, !PT ;  /* 0x000000ff18187812 */ /* 0x000fe400078ec0ff */
[----:B------:R-:W-:Y:S02]  /*0e10*/  LOP3.LUT R25, R25, 0xff, RZ, 0xc0, !PT ;  /* 0x000000ff19197812 */ /* 0x000fe400078ec0ff */
[----:B------:R-:W0:Y:S01]  /*0e20*/  I2F.U16 R7, R24 ;  /* 0x0000001800077306 */ /* 0x000e220000101000 */
[----:B------:R-:W-:-:S04]  /*0e30*/  DEPBAR.LE SB5, 0x6 ;  /* 0x0000d1800000791a */ /* 0x000fc80000000000 */
[----:B------:R-:W-:Y:S02]  /*0e40*/  LOP3.LUT R20, R20, 0xff, RZ, 0xc0, !PT ;  /* 0x000000ff14147812 */ /* 0x000fe400078ec0ff */
[----:B------:R-:W-:Y:S01]  /*0e50*/  LOP3.LUT R27, R27, 0xff, RZ, 0xc0, !PT ;  /* 0x000000ff1b1b7812 */ /* 0x000fe200078ec0ff */
[----:B------:R-:W1:Y:S01]  /*0e60*/  I2F.U16 R25, R25 ;  /* 0x0000001900197306 */ /* 0x000e620000101000 */
[----:B0-----:R-:W-:-:S07]  /*0e70*/  FFMA R0, R7, 0.125, R0 ;  /* 0x3e00000007007823 */ /* 0x001fce0000000000 */
[----:B------:R-:W-:Y:S01]  /*0e80*/  I2F.U16 R20, R20 ;  /* 0x0000001400147306 */ /* 0x000fe20000101000 */
[----:B-1----:R-:W-:-:S05]  /*0e90*/  FFMA R0, R25, 0.0625, R0 ;  /* 0x3d80000019007823 */ /* 0x002fca0000000000 */
[----:B------:R-:W-:-:S04]  /*0ea0*/  FMNMX R0, RZ, R0, !PT ;  /* 0x00000000ff007209 */ /* 0x000fc80007800000 */
[----:B------:R-:W-:Y:S01]  /*0eb0*/  FMNMX R0, R0, 255, PT ;  /* 0x437f000000007809 */ /* 0x000fe20003800000 */
[----:B------:R-:W-:-:S04]  /*0ec0*/  DEPBAR.LE SB5, 0x4 ;  /* 0x0000d1000000791a */ /* 0x000fc80000000000 */
[----:B------:R-:W-:Y:S02]  /*0ed0*/  LOP3.LUT R22, R22, 0xff, RZ, 0xc0, !PT ;  /* 0x000000ff16167812 */ /* 0x000fe400078ec0ff */
[----:B------:R-:W-:Y:S02]  /*0ee0*/  LOP3.LUT R5, R3, 0x80000000, R0, 0xb8, !PT ;  /* 0x8000000003057812 */ /* 0x000fe400078eb800 */
[----:B------:R-:W-:Y:S01]  /*0ef0*/  LOP3.LUT R18, R18, 0xff, RZ, 0xc0, !PT ;  /* 0x000000ff12127812 */ /* 0x000fe200078ec0ff */
[----:B------:R-:W-:-:S04]  /*0f00*/  DEPBAR.LE SB5, 0x3 ;  /* 0x0000d0c00000791a */ /* 0x000fc80000000000 */
[----:B------:R-:W-:Y:S01]  /*0f10*/  LOP3.LUT R14, R14, 0xff, RZ, 0xc0, !PT ;  /* 0x000000ff0e0e7812 */ /* 0x000fe200078ec0ff */
[----:B------:R-:W-:Y:S01]  /*0f20*/  FADD.RZ R6, R0, R5 ;  /* 0x0000000500067221 */ /* 0x000fe2000000c000 */
[----:B------:R-:W-:Y:S01]  /*0f30*/  VIADD R0, R2, 0x2 ;  /* 0x0000000202007836 */ /* 0x000fe20000000000 */
[----:B------:R-:W-:-:S04]  /*0f40*/  DEPBAR.LE SB5, 0x1 ;  /* 0x0000d0400000791a */ /* 0x000fc80000000000 */
[----:B------:R-:W-:Y:S01]  /*0f50*/  LOP3.LUT R8, R8, 0xff, RZ, 0xc0, !PT ;  /* 0x000000ff08087812 */ /* 0x000fe200078ec0ff */
[----:B------:R-:W-:Y:S01]  /*0f60*/  I2F.U16 R18, R18 ;  /* 0x0000001200127306 */ /* 0x000fe20000101000 */
[----:B------:R-:W-:Y:S02]  /*0f70*/  LOP3.LUT R12, R12, 0xff, RZ, 0xc0, !PT ;  /* 0x000000ff0c0c7812 */ /* 0x000fe400078ec0ff */
[----:B------:R-:W-:Y:S02]  /*0f80*/  IADD3 R4, P0, PT, R0, UR8, RZ ;  /* 0x0000000800047c10 */ /* 0x000fe4000ff1e0ff */
[----:B-----5:R-:W-:Y:S02]  /*0f90*/  LOP3.LUT R16, R16, 0xff, RZ, 0xc0, !PT ;  /* 0x000000ff10107812 */ /* 0x020fe400078ec0ff */
[----:B------:R-:W-:Y:S01]  /*0fa0*/  LEA.HI.X.SX32 R5, R0, UR9, 0x1, P0 ;  /* 0x0000000900057c11 */ /* 0x000fe200080f0eff */
[----:B------:R-:W0:Y:S01]  /*0fb0*/  F2I.U32.TRUNC.NTZ R7, R6 ;  /* 0x0000000600077305 */ /* 0x000e22000020f000 */
[----:B------:R-:W-:-:S07]  /*0fc0*/  LOP3.LUT R0, R26, 0xff, RZ, 0xc0, !PT ;  /* 0x000000ff1a007812 */ /* 0x000fce00078ec0ff */
[----:B------:R-:W1:Y:S01]  /*0fd0*/  I2F.U16 R0, R0 ;  /* 0x0000000000007306 */ /* 0x000e620000101000 */
[----:B0-----:R0:W-:Y:S07]  /*0fe0*/  STG.E.U8 desc[UR6][R4.64], R7 ;  /* 0x0000000704007986 */ /* 0x0011ee000c101106 */
[----:B------:R-:W2:Y:S01]  /*0ff0*/  I2F.U16 R6, R27 ;  /* 0x0000001b00067306 */ /* 0x000ea20000101000 */
[----:B-1----:R-:W-:-:S07]  /*1000*/  FFMA R9, R0, 0.0625, RZ ;  /* 0x3d80000000097823 */ /* 0x002fce00000000ff */
[----:B------:R-:W-:Y:S01]  /*1010*/  I2F.U16 R14, R14 ;  /* 0x0000000e000e7306 */ /* 0x000fe20000101000 */
[----:B------:R-:W-:-:S04]  /*1020*/  FFMA R9, R20, 0.125, R9 ;  /* 0x3e00000014097823 */ /* 0x000fc80000000009 */
[----:B--2---:R-:W-:-:S03]  /*1030*/  FFMA R6, R6, 0.0625, R9 ;  /* 0x3d80000006067823 */ /* 0x004fc60000000009 */
[----:B0-----:R-:W0:Y:S08]  /*1040*/  I2F.U16 R5, R22 ;  /* 0x0000001600057306 */ /* 0x001e300000101000 */
[----:B------:R-:W1:Y:S01]  /*1050*/  I2F.U16 R8, R8 ;  /* 0x0000000800087306 */ /* 0x000e620000101000 */
[----:B0-----:R-:W-:-:S07]  /*1060*/  FFMA R5, R5, 0.125, R6 ;  /* 0x3e00000005057823 */ /* 0x001fce0000000006 */
[----:B------:R-:W0:Y:S01]  /*1070*/  I2F.U16 R12, R12 ;  /* 0x0000000c000c7306 */ /* 0x000e220000101000 */
[----:B------:R-:W-:-:S04]  /*1080*/  FFMA R5, R18, 0.25, R5 ;  /* 0x3e80000012057823 */ /* 0x000fc80000000005 */
[----:B------:R-:W-:-:S03]  /*1090*/  FFMA R5, R14, 0.125, R5 ;  /* 0x3e0000000e057823 */ /* 0x000fc60000000005 */
[----:B------:R-:W2:Y:S01]  /*10a0*/  I2F.U16 R16, R16 ;  /* 0x0000001000107306 */ /* 0x000ea20000101000 */
[----:B-1----:R-:W-:-:S04]  /*10b0*/  FFMA R5, R8, 0.0625, R5 ;  /* 0x3d80000008057823 */ /* 0x002fc80000000005 */
[----:B0-----:R-:W-:-:S04]  /*10c0*/  FFMA R5, R12, 0.125, R5 ;  /* 0x3e0000000c057823 */ /* 0x001fc80000000005 */
[----:B--2---:R-:W-:-:S05]  /*10d0*/  FFMA R5, R16, 0.0625, R5 ;  /* 0x3d80000010057823 */ /* 0x004fca0000000005 */
[----:B------:R-:W-:-:S04]  /*10e0*/  FMNMX R5, RZ, R5, !PT ;  /* 0x00000005ff057209 */ /* 0x000fc80007800000 */
[----:B------:R-:W-:-:S04]  /*10f0*/  FMNMX R0, R5, 255, PT ;  /* 0x437f000005007809 */ /* 0x000fc80003800000 */
[----:B------:R-:W-:-:S05]  /*1100*/  LOP3.LUT R3, R3, 0x80000000, R0, 0xb8, !PT ;  /* 0x8000000003037812 */ /* 0x000fca00078eb800 */
[----:B------:R-:W-:Y:S01]  /*1110*/  FADD.RZ R4, R0, R3 ;  /* 0x0000000300047221 */ /* 0x000fe2000000c000 */
[----:B------:R-:W-:-:S03]  /*1120*/  VIADD R0, R2, 0x3 ;  /* 0x0000000302007836 */ /* 0x000fc60000000000 */
[----:B------:R-:W0:Y:S02]  /*1130*/  F2I.U32.TRUNC.NTZ R5, R4 ;  /* 0x0000000400057305 */ /* 0x000e24000020f000 */
[----:B------:R-:W-:-:S04]  /*1140*/  IADD3 R2, P0, PT, R0, UR8, RZ ;  /* 0x0000000800027c10 */ /* 0x000fc8000ff1e0ff */
[----:B------:R-:W-:-:S05]  /*1150*/  LEA.HI.X.SX32 R3, R0, UR9, 0x1, P0 ;  /* 0x0000000900037c11 */ /* 0x000fca00080f0eff */
[----:B0-----:R-:W-:Y:S01]  /*1160*/  STG.E.U8 desc[UR6][R2.64], R5 ;  /* 0x0000000502007986 */ /* 0x001fe2000c101106 */
[----:B------:R-:W-:Y:S05]  /*1170*/  EXIT ;  /* 0x000000000000794d */ /* 0x000fea0003800000 */
.L_x_12:
        /* <DEDUP_REMOVED lines=16> */
.L_x_41:


//--------------------- .text._Z13median_sharedPKhPhii --------------------------
	.section	.text._Z13median_sharedPKhPhii,"ax",@progbits
	.align	128
        .global         _Z13median_sharedPKhPhii
        .type           _Z13median_sharedPKhPhii,@function
        .size           _Z13median_sharedPKhPhii,(.L_x_42 - _Z13median_sharedPKhPhii)
        .other          _Z13median_sharedPKhPhii,@"STO_CUDA_ENTRY STV_DEFAULT"
_Z13median_sharedPKhPhii:
.text._Z13median_sharedPKhPhii:
[----:B------:R-:W-:Y:S01]  /*0000*/  LDC R1, c[0x0][0x37c] ;  /* 0x0000df00ff017b82 */ /* 0x000fe20000000800 */
[----:B------:R-:W0:Y:S07]  /*0010*/  S2R R19, SR_TID.X ;  /* 0x0000000000137919 */ /* 0x000e2e0000002100 */
[----:B------:R-:W1:Y:S01]  /*0020*/  LDC R0, c[0x0][0x360] ;  /* 0x0000d800ff007b82 */ /* 0x000e620000000800 */
[----:B------:R-:W2:Y:S01]  /*0030*/  LDCU.64 UR8, c[0x0][0x380] ;  /* 0x00007000ff0877ac */ /* 0x000ea20008000a00 */
[----:B------:R-:W3:Y:S01]  /*0040*/  S2R R22, SR_TID.Y ;  /* 0x0000000000167919 */ /* 0x000ee20000002200 */
[----:B------:R-:W4:Y:S05]  /*0050*/  LDCU.64 UR6, c[0x0][0x358] ;  /* 0x00006b00ff0677ac */ /* 0x000f2a0008000a00 */
[----:B------:R-:W5:Y:S08]  /*0060*/  S2UR UR4, SR_CTAID.X ;  /* 0x00000000000479c3 */ /* 0x000f700000002500 */
[----:B------:R-:W2:Y:S08]  /*0070*/  S2UR UR5, SR_CTAID.Y ;  /* 0x00000000000579c3 */ /* 0x000eb00000002600 */
[----:B------:R-:W2:Y:S01]  /*0080*/  LDC R3, c[0x0][0x364] ;  /* 0x0000d900ff037b82 */ /* 0x000ea20000000800 */
[----:B-1----:R-:W-:-:S05]  /*0090*/  VIADD R2, R0, 0xffffffff ;  /* 0xffffffff00027836 */ /* 0x002fca0000000000 */
[C---:B0-----:R-:W-:Y:S02]  /*00a0*/  ISETP.GE.U32.AND P3, PT, R19.reuse, R2, PT ;  /* 0x000000021300720c */ /* 0x041fe40003f66070 */
[----:B------:R-:W0:Y:S01]  /*00b0*/  LDC.64 R20, c[0x0][0x390] ;  /* 0x0000e400ff147b82 */ /* 0x000e220000000a00 */
[----:B-----5:R-:W-:Y:S01]  /*00c0*/  IMAD R2, R0, UR4, RZ ;  /* 0x0000000400027c24 */ /* 0x020fe2000f8e02ff */
[----:B------:R-:W-:Y:S02]  /*00d0*/  ISETP.NE.AND P4, PT, R19, RZ, PT ;  /* 0x000000ff1300720c */ /* 0x000fe40003f85270 */
[----:B---3--:R-:W-:Y:S01]  /*00e0*/  ISETP.NE.AND P2, PT, R22, RZ, PT ;  /* 0x000000ff1600720c */ /* 0x008fe20003f45270 */
[C---:B------:R-:W-:Y:S01]  /*00f0*/  IMAD.IADD R23, R2.reuse, 0x1, R19 ;  /* 0x0000000102177824 */ /* 0x040fe200078e0213 */
[----:B------:R-:W-:-:S04]  /*0100*/  VIMNMX R5, PT, PT, R2, 0x1, !PT ;  /* 0x0000000102057848 */ /* 0x000fc80007fe0100 */
[----:B------:R-:W-:Y:S01]  /*0110*/  VIMNMX R7, PT, PT, R23, -0x1, !PT ;  /* 0xffffffff17077848 */ /* 0x000fe20007fe0100 */
[C---:B--2---:R-:W-:Y:S02]  /*0120*/  IMAD R13, R3.reuse, UR5, RZ ;  /* 0x00000005030d7c24 */ /* 0x044fe4000f8e02ff */
[----:B------:R-:W-:Y:S01]  /*0130*/  VIADD R11, R3, 0xffffffff ;  /* 0xffffffff030b7836 */ /* 0x000fe20000000000 */
[----:B------:R-:W-:Y:S02]  /*0140*/  VIMNMX R3, PT, PT, RZ, R23, !PT ;  /* 0x00000017ff037248 */ /* 0x000fe40007fe0100 */
[C---:B------:R-:W-:Y:S01]  /*0150*/  VIMNMX.U32 R9, PT, PT, R13.reuse, 0x1, !PT ;  /* 0x000000010d097848 */ /* 0x040fe20007fe0000 */
[----:B------:R-:W-:Y:S01]  /*0160*/  IMAD.IADD R13, R13, 0x1, R22 ;  /* 0x000000010d0d7824 */ /* 0x000fe200078e0216 */
[----:B------:R-:W-:Y:S01]  /*0170*/  ISETP.GE.U32.AND P1, PT, R22, R11, PT ;  /* 0x0000000b1600720c */ /* 0x000fe20003f26070 */
[----:B0-----:R-:W-:Y:S02]  /*0180*/  VIADD R24, R20, 0xffffffff ;  /* 0xffffffff14187836 */ /* 0x001fe40000000000 */
[----:B------:R-:W-:-:S03]  /*0190*/  VIADD R12, R21, 0xffffffff ;  /* 0xffffffff150c7836 */ /* 0x000fc60000000000 */
[--C-:B------:R-:W-:Y:S02]  /*01a0*/  VIADDMNMX R2, R5, 0xffffffff, R24.reuse, PT ;  /* 0xffffffff05027846 */ /* 0x100fe40003800118 */
[----:B------:R-:W-:Y:S02]  /*01b0*/  VIMNMX R5, PT, PT, R13, R12, PT ;  /* 0x0000000c0d057248 */ /* 0x000fe40003fe0100 */
[----:B------:R-:W-:Y:S02]  /*01c0*/  VIADDMNMX R7, R7, 0x1, R24, PT ;  /* 0x0000000107077846 */ /* 0x000fe40003800118 */
[----:B------:R-:W-:Y:S01]  /*01d0*/  VIMNMX R3, PT, PT, R3, R24, PT ;  /* 0x0000001803037248 */ /* 0x000fe20003fe0100 */
[-C--:B------:R-:W-:Y:S01]  /*01e0*/  IMAD R2, R5, R20.reuse, R2 ;  /* 0x0000001405027224 */ /* 0x080fe200078e0202 */
[--C-:B------:R-:W-:Y:S01]  /*01f0*/  VIADDMNMX R4, R13, 0x1, R12.reuse, PT ;  /* 0x000000010d047846 */ /* 0x100fe2000380010c */
[-C--:B------:R-:W-:Y:S01]  /*0200*/  IMAD R7, R5, R20.reuse, R7 ;  /* 0x0000001405077224 */ /* 0x080fe200078e0207 */
[----:B------:R-:W-:Y:S01]  /*0210*/  VIADDMNMX R9, R9, 0xffffffff, R12, PT ;  /* 0xffffffff09097846 */ /* 0x000fe2000380010c */
[----:B------:R-:W-:-:S02]  /*0220*/  IMAD R5, R5, R20, R3 ;  /* 0x0000001405057224 */ /* 0x000fc400078e0203 */
[----:B------:R-:W-:Y:S02]  /*0230*/  IMAD.SHL.U32 R6, R2, 0x4, RZ ;  /* 0x0000000402067824 */ /* 0x000fe400078e00ff */
[----:B------:R-:W-:Y:S02]  /*0240*/  IMAD.SHL.U32 R5, R5, 0x4, RZ ;  /* 0x0000000405057824 */ /* 0x000fe400078e00ff */
[-CC-:B------:R-:W-:Y:S01]  /*0250*/  IMAD R16, R4, R20.reuse, R3.reuse ;  /* 0x0000001404107224 */ /* 0x180fe200078e0203 */
[----:B------:R-:W-:Y:S01]  /*0260*/  IADD3 R4, P6, PT, R6, UR8, RZ ;  /* 0x0000000806047c10 */ /* 0x000fe2000ffde0ff */
[----:B------:R-:W-:Y:S01]  /*0270*/  IMAD.SHL.U32 R7, R7, 0x4, RZ ;  /* 0x0000000407077824 */ /* 0x000fe200078e00ff */
[----:B------:R-:W-:Y:S01]  /*0280*/  IADD3 R2, P5, PT, R5, UR8, RZ ;  /* 0x0000000805027c10 */ /* 0x000fe2000ffbe0ff */
[----:B------:R-:W-:Y:S02]  /*0290*/  IMAD R9, R9, R20, R3 ;  /* 0x0000001409097224 */ /* 0x000fe400078e0203 */
[----:B------:R-:W-:Y:S01]  /*02a0*/  IMAD.SHL.U32 R16, R16, 0x4, RZ ;  /* 0x0000000410107824 */ /* 0x000fe200078e00ff */
[----:B------:R-:W-:Y:S01]  /*02b0*/  LEA.HI.X.SX32 R3, R5, UR9, 0x1, P5 ;  /* 0x0000000905037c11 */ /* 0x000fe2000a8f0eff */
[----:B------:R-:W-:Y:S01]  /*02c0*/  IMAD.SHL.U32 R9, R9, 0x4, RZ ;  /* 0x0000000409097824 */ /* 0x000fe200078e00ff */
[----:B------:R-:W-:-:S02]  /*02d0*/  IADD3 R10, P0, PT, R7, UR8, RZ ;  /* 0x00000008070a7c10 */ /* 0x000fc4000ff1e0ff */
[----:B------:R-:W-:Y:S01]  /*02e0*/  LEA.HI.X.SX32 R5, R6, UR9, 0x1, P6 ;  /* 0x0000000906057c11 */ /* 0x000fe2000b0f0eff */
[----:B----4-:R-:W2:Y:S01]  /*02f0*/  LDG.E.U8.CONSTANT R14, desc[UR6][R2.64] ;  /* 0x00000006020e7981 */ /* 0x010ea2000c1e9100 */
[C---:B------:R-:W-:Y:S02]  /*0300*/  IADD3 R6, P6, PT, R16.reuse, UR8, RZ ;  /* 0x0000000810067c10 */ /* 0x040fe4000ffde0ff */
[----:B------:R-:W-:Y:S01]  /*0310*/  LEA.HI.X.SX32 R11, R7, UR9, 0x1, P0 ;  /* 0x00000009070b7c11 */ /* 0x000fe200080f0eff */
[----:B------:R-:W3:Y:S01]  /*0320*/  @!P4 LDG.E.U8.CONSTANT R15, desc[UR6][R4.64] ;  /* 0x00000006040fc981 */ /* 0x000ee2000c1e9100 */
[C---:B------:R-:W-:Y:S02]  /*0330*/  IADD3 R8, P5, PT, R9.reuse, UR8, RZ ;  /* 0x0000000809087c10 */ /* 0x040fe4000ffbe0ff */
[----:B------:R-:W-:Y:S01]  /*0340*/  LEA.HI.X.SX32 R7, R16, UR9, 0x1, P6 ;  /* 0x0000000910077c11 */ /* 0x000fe2000b0f0eff */
[----:B------:R-:W0:Y:S01]  /*0350*/  S2UR UR5, SR_CgaCtaId ;  /* 0x00000000000579c3 */ /* 0x000e220000008800 */
[----:B------:R-:W4:Y:S01]  /*0360*/  @P3 LDG.E.U8.CONSTANT R16, desc[UR6][R10.64] ;  /* 0x000000060a103981 */ /* 0x000f22000c1e9100 */
[----:B------:R-:W-:-:S03]  /*0370*/  LEA.HI.X.SX32 R9, R9, UR9, 0x1, P5 ;  /* 0x0000000909097c11 */ /* 0x000fc6000a8f0eff */
[----:B------:R-:W5:Y:S04]  /*0380*/  @P1 LDG.E.U8.CONSTANT R18, desc[UR6][R6.64] ;  /* 0x0000000606121981 */ /* 0x000f68000c1e9100 */
[----:B------:R-:W5:Y:S01]  /*0390*/  @!P2 LDG.E.U8.CONSTANT R17, desc[UR6][R8.64] ;  /* 0x000000060811a981 */ /* 0x000f62000c1e9100 */
[----:B------:R-:W-:Y:S01]  /*03a0*/  VIADD R21, R0, 0x2 ;  /* 0x0000000200157836 */ /* 0x000fe20000000000 */
[----:B------:R-:W-:Y:S02]  /*03b0*/  UMOV UR4, 0x400 ;  /* 0x0000040000047882 */ /* 0x000fe40000000000 */
[----:B------:R-:W5:Y:S01]  /*03c0*/  LDG.E.U8.CONSTANT R25, desc[UR6][R2.64+0x1] ;  /* 0x0000010602197981 */ /* 0x000f62000c1e9100 */
[----:B------:R-:W-:Y:S01]  /*03d0*/  IMAD R26, R21, R22, R21 ;  /* 0x00000016151a7224 */ /* 0x000fe200078e0215 */
[----:B------:R-:W-:-:S02]  /*03e0*/  ISETP.GE.AND P0, PT, R23, R24, PT ;  /* 0x000000181700720c */ /* 0x000fc40003f06270 */
[----:B------:R-:W5:Y:S02]  /*03f0*/  @!P4 LDG.E.U8.CONSTANT R22, desc[UR6][R4.64+0x1] ;  /* 0x000001060416c981 */ /* 0x000f64000c1e9100 */
[C---:B------:R-:W-:Y:S02]  /*0400*/  IADD3 R27, PT, PT, R26.reuse, 0x1, R19 ;  /* 0x000000011a1b7810 */ /* 0x040fe40007ffe013 */
[----:B------:R-:W5:Y:S01]  /*0410*/  @!P4 LDG.E.U8.CONSTANT R29, desc[UR6][R4.64+0x3] ;  /* 0x00000306041dc981 */ /* 0x000f62000c1e9100 */
[----:B0-----:R-:W-:Y:S01]  /*0420*/  ULEA UR4, UR5, UR4, 0x18 ;  /* 0x0000000405047291 */ /* 0x001fe2000f8ec0ff */
[----:B------:R-:W-:Y:S02]  /*0430*/  IMAD.SHL.U32 R24, R26, 0x4, RZ ;  /* 0x000000041a187824 */ /* 0x000fe400078e00ff */
[----:B------:R0:W5:Y:S03]  /*0440*/  @!P4 LDG.E.U8.CONSTANT R21, desc[UR6][R4.64+0x2] ;  /* 0x000002060415c981 */ /* 0x000166000c1e9100 */
[----:B------:R-:W-:Y:S01]  /*0450*/  LEA R27, R27, UR4, 0x2 ;  /* 0x000000041b1b7c11 */ /* 0x000fe2000f8e10ff */
[----:B------:R-:W5:Y:S04]  /*0460*/  LDG.E.U8.CONSTANT R26, desc[UR6][R2.64+0x2] ;  /* 0x00000206021a7981 */ /* 0x000f68000c1e9100 */
[----:B------:R-:W5:Y:S04]  /*0470*/  LDG.E.U8.CONSTANT R28, desc[UR6][R2.64+0x3] ;  /* 0x00000306021c7981 */ /* 0x000f68000c1e9100 */
[----:B------:R-:W5:Y:S04]  /*0480*/  @!P2 LDG.E.U8.CONSTANT R3, desc[UR6][R8.64+0x1] ;  /* 0x000001060803a981 */ /* 0x000f68000c1e9100 */
[----:B------:R-:W5:Y:S04]  /*0490*/  @P3 LDG.E.U8.CONSTANT R2, desc[UR6][R10.64+0x3] ;  /* 0x000003060a023981 */ /* 0x000f68000c1e9100 */
[----:B--2---:R1:W-:Y:S04]  /*04a0*/  STS.U8 [R27], R14 ;  /* 0x0000000e1b007388 */ /* 0x0043e80000000000 */
[----:B---3--:R2:W-:Y:S01]  /*04b0*/  @!P4 STS.U8 [R24+UR4], R15 ;  /* 0x0000000f1800c988 */ /* 0x0085e20008000004 */
[----:B-1----:R-:W-:-:S03]  /*04c0*/  VIADD R14, R19, 0x1 ;  /* 0x00000001130e7836 */ /* 0x002fc60000000000 */
[----:B----4-:R1:W-:Y:S01]  /*04d0*/  @P3 STS.U8 [R27+0x4], R16 ;  /* 0x000004101b003388 */ /* 0x0103e20000000000 */
[----:B--2---:R-:W-:Y:S01]  /*04e0*/  VIADD R15, R0, 0x2 ;  /* 0x00000002000f7836 */ /* 0x004fe20000000000 */
[----:B0-----:R-:W-:Y:S02]  /*04f0*/  LEA R4, R14, UR4, 0x2 ;  /* 0x000000040e047c11 */ /* 0x001fe4000f8e10ff */
[----:B------:R-:W2:Y:S01]  /*0500*/  @P3 LDG.E.U8.CONSTANT R14, desc[UR6][R10.64+0x2] ;  /* 0x000002060a0e3981 */ /* 0x000ea2000c1e9100 */
[----:B------:R-:W-:-:S03]  /*0510*/  IMAD R5, R15, 0x4, R27 ;  /* 0x000000040f057824 */ /* 0x000fc600078e021b */
[----:B-1----:R-:W3:Y:S04]  /*0520*/  @P3 LDG.E.U8.CONSTANT R16, desc[UR6][R10.64+0x1] ;  /* 0x000001060a103981 */ /* 0x002ee8000c1e9100 */
[----:B------:R-:W4:Y:S04]  /*0530*/  @P1 LDG.E.U8.CONSTANT R15, desc[UR6][R6.64+0x1] ;  /* 0x00000106060f1981 */ /* 0x000f28000c1e9100 */
[----:B-----5:R0:W-:Y:S04]  /*0540*/  @!P2 STS.U8 [R4], R17 ;  /* 0x000000110400a388 */ /* 0x0201e80000000000 */
[----:B------:R1:W-:Y:S04]  /*0550*/  @P1 STS.U8 [R5], R18 ;  /* 0x0000001205001388 */ /* 0x0003e80000000000 */
[----:B0-----:R-:W5:Y:S04]  /*0560*/  @!P2 LDG.E.U8.CONSTANT R17, desc[UR6][R8.64+0x2] ;  /* 0x000002060811a981 */ /* 0x001f68000c1e9100 */
[----:B-1----:R-:W5:Y:S04]  /*0570*/  @P1 LDG.E.U8.CONSTANT R18, desc[UR6][R6.64+0x2] ;  /* 0x0000020606121981 */ /* 0x002f68000c1e9100 */
[----:B------:R-:W5:Y:S04]  /*0580*/  @!P2 LDG.E.U8.CONSTANT R9, desc[UR6][R8.64+0x3] ;  /* 0x000003060809a981 */ /* 0x000f68000c1e9100 */
[----:B------:R-:W5:Y:S04]  /*0590*/  @P1 LDG.E.U8.CONSTANT R6, desc[UR6][R6.64+0x3] ;  /* 0x0000030606061981 */ /* 0x000f68000c1e9100 */
[----:B------:R0:W-:Y:S04]  /*05a0*/  STS.U8 [R27+0x1], R25 ;  /* 0x000001191b007388 */ /* 0x0001e80000000000 */
[----:B------:R0:W-:Y:S01]  /*05b0*/  @!P4 STS.U8 [R24+UR4+0x1], R22 ;  /* 0x000001161800c988 */ /* 0x0001e20008000004 */
[----:B------:R-:W-:-:S04]  /*05c0*/  ISETP.LT.OR P0, PT, R23, 0x1, P0 ;  /* 0x000000011700780c */ /* 0x000fc80000701670 */
[----:B------:R-:W-:-:S04]  /*05d0*/  ISETP.EQ.OR P0, PT, R13, RZ, P0 ;  /* 0x000000ff0d00720c */ /* 0x000fc80000702670 */
[----:B------:R-:W-:Y:S01]  /*05e0*/  ISETP.GE.OR P0, PT, R13, R12, P0 ;  /* 0x0000000c0d00720c */ /* 0x000fe20000706670 */
[----:B---3--:R0:W-:Y:S04]  /*05f0*/  @P3 STS.U8 [R27+0x5], R16 ;  /* 0x000005101b003388 */ /* 0x0081e80000000000 */
[----:B------:R0:W-:Y:S04]  /*0600*/  @!P2 STS.U8 [R4+0x1], R3 ;  /* 0x000001030400a388 */ /* 0x0001e80000000000 */
[----:B----4-:R0:W-:Y:S04]  /*0610*/  @P1 STS.U8 [R5+0x1], R15 ;  /* 0x0000010f05001388 */ /* 0x0101e80000000000 */
[----:B------:R0:W-:Y:S04]  /*0620*/  STS.U8 [R27+0x2], R26 ;  /* 0x0000021a1b007388 */ /* 0x0001e80000000000 */
[----:B------:R0:W-:Y:S04]  /*0630*/  @!P4 STS.U8 [R24+UR4+0x2], R21 ;  /* 0x000002151800c988 */ /* 0x0001e80008000004 */
[----:B--2---:R0:W-:Y:S04]  /*0640*/  @P3 STS.U8 [R27+0x6], R14 ;  /* 0x0000060e1b003388 */ /* 0x0041e80000000000 */
[----:B-----5:R0:W-:Y:S04]  /*0650*/  @!P2 STS.U8 [R4+0x2], R17 ;  /* 0x000002110400a388 */ /* 0x0201e80000000000 */
[----:B------:R0:W-:Y:S04]  /*0660*/  @P1 STS.U8 [R5+0x2], R18 ;  /* 0x0000021205001388 */ /* 0x0001e80000000000 */
[----:B------:R0:W-:Y:S04]  /*0670*/  STS.U8 [R27+0x3], R28 ;  /* 0x0000031c1b007388 */ /* 0x0001e80000000000 */
[----:B------:R0:W-:Y:S04]  /*0680*/  @!P4 STS.U8 [R24+UR4+0x3], R29 ;  /* 0x0000031d1800c988 */ /* 0x0001e80008000004 */
[----:B------:R0:W-:Y:S04]  /*0690*/  @P3 STS.U8 [R27+0x7], R2 ;  /* 0x000007021b003388 */ /* 0x0001e80000000000 */
[----:B------:R0:W-:Y:S04]  /*06a0*/  @!P2 STS.U8 [R4+0x3], R9 ;  /* 0x000003090400a388 */ /* 0x0001e80000000000 */
[----:B------:R0:W-:Y:S01]  /*06b0*/  @P1 STS.U8 [R5+0x3], R6 ;  /* 0x0000030605001388 */ /* 0x0001e20000000000 */
[----:B------:R-:W-:Y:S06]  /*06c0*/  BAR.SYNC.DEFER_BLOCKING 0x0 ;  /* 0x0000000000007b1d */ /* 0x000fec0000010000 */
[----:B------:R-:W-:Y:S05]  /*06d0*/  @P0 EXIT ;  /* 0x000000000000094d */ /* 0x000fea0003800000 */
[----:B------:R-:W-:Y:S01]  /*06e0*/  IMAD R19, R19, 0x4, R24 ;  /* 0x0000000413137824 */ /* 0x000fe200078e0218 */
[C---:B0-----:R-:W-:Y:S01]  /*06f0*/  LEA R15, R0.reuse, 0x8, 0x2 ;  /* 0x00000008000f7811 */ /* 0x041fe200078e10ff */
[----:B------:R-:W-:Y:S01]  /*0700*/  IMAD R23, R13, R20, R23 ;  /* 0x000000140d177224 */ /* 0x000fe200078e0217 */
[----:B------:R-:W0:Y:S01]  /*0710*/  LDCU.64 UR8, c[0x0][0x388] ;  /* 0x00007100ff0877ac */ /* 0x000e220008000a00 */
[----:B------:R-:W-:Y:S01]  /*0720*/  VIADD R3, R19, UR4 ;  /* 0x0000000413037c36 */ /* 0x000fe20008000000 */
[----:B------:R-:W-:Y:S01]  /*0730*/  LDS.U8 R4, [R19+UR4] ;  /* 0x0000000413047984 */ /* 0x000fe20008000000 */
[----:B------:R-:W-:Y:S02]  /*0740*/  IMAD.SHL.U32 R23, R23, 0x4, RZ ;  /* 0x0000000417177824 */ /* 0x000fe400078e00ff */
[--C-:B------:R-:W-:Y:S01]  /*0750*/  IMAD R21, R0, -0x4, R3.reuse ;  /* 0xfffffffc00157824 */ /* 0x100fe200078e0203 */
[----:B------:R-:W-:Y:S01]  /*0760*/  LDS.U8 R2, [R19+UR4+0x4] ;  /* 0x0000040413027984 */ /* 0x000fe20008000000 */
[----:B------:R-:W-:-:S03]  /*0770*/  IMAD.IADD R15, R15, 0x1, R3 ;  /* 0x000000010f0f7824 */ /* 0x000fc600078e0203 */
[----:B------:R-:W-:Y:S04]  /*0780*/  LDS.U8 R8, [R21+-0x8] ;  /* 0xfffff80015087984 */ /* 0x000fe80000000000 */
[----:B------:R-:W1:Y:S04]  /*0790*/  LDS.U8 R10, [R21+-0x4] ;  /* 0xfffffc00150a7984 */ /* 0x000e680000000000 */
[----:B------:R-:W2:Y:S04]  /*07a0*/  LDS.U8 R6, [R21] ;  /* 0x0000000015067984 */ /* 0x000ea80000000000 */
[----:B------:R-:W3:Y:S04]  /*07b0*/  LDS.U8 R0, [R19+UR4+0x8] ;  /* 0x0000080413007984 */ /* 0x000ee80008000000 */
[----:B------:R-:W4:Y:S04]  /*07c0*/  LDS.U8 R16, [R15] ;  /* 0x000000000f107984 */ /* 0x000f280000000000 */
[----:B------:R-:W-:Y:S04]  /*07d0*/  LDS.U8 R12, [R21+-0x3] ;  /* 0xfffffd00150c7984 */ /* 0x000fe80000000000 */
[----:B------:R-:W-:Y:S01]  /*07e0*/  LDS.U8 R14, [R15+0x4] ;  /* 0x000004000f0e7984 */ /* 0x000fe20000000000 */
[----:B-1----:R-:W-:-:S02]  /*07f0*/  VIMNMX.U16x2 R7, PT, PT, R8, R10, PT ;  /* 0x0000000a08077248 */ /* 0x002fc40003fe0200 */
[----:B------:R-:W-:Y:S02]  /*0800*/  VIMNMX.U16x2 R3, PT, PT, R8, R10, !PT ;  /* 0x0000000a08037248 */ /* 0x000fe40007fe0200 */
[----:B------:R-:W-:Y:S02]  /*0810*/  LOP3.LUT R5, R7, 0xffff, RZ, 0xc0, !PT ;  /* 0x0000ffff07057812 */ /* 0x000fe400078ec0ff */
[CC--:B--2---:R-:W-:Y:S02]  /*0820*/  VIMNMX.U16x2 R8, PT, PT, R3.reuse, R6.reuse, PT ;  /* 0x0000000603087248 */ /* 0x0c4fe40003fe0200 */
[----:B------:R-:W-:Y:S02]  /*0830*/  VIMNMX.U16x2 R3, PT, PT, R3, R6, !PT ;  /* 0x0000000603037248 */ /* 0x000fe40007fe0200 */
[----:B------:R-:W-:Y:S02]  /*0840*/  ISETP.GE.U32.AND P0, PT, R6, R5, PT ;  /* 0x000000050600720c */ /* 0x000fe40003f06070 */
[----:B------:R-:W-:-:S02]  /*0850*/  VIMNMX.U16x2 R9, PT, PT, R3, R4, PT ;  /* 0x0000000403097248 */ /* 0x000fc40003fe0200 */
[----:B------:R-:W-:Y:S02]  /*0860*/  SEL R6, R7, R8, !P0 ;  /* 0x0000000807067207 */ /* 0x000fe40004000000 */
[----:B------:R-:W-:Y:S02]  /*0870*/  VIMNMX.U16x2 R5, PT, PT, R3, R4, !PT ;  /* 0x0000000403057248 */ /* 0x000fe40007fe0200 */
[----:B------:R-:W-:Y:S02]  /*0880*/  SEL R4, R8, R7, !P0 ;  /* 0x0000000708047207 */ /* 0x000fe40004000000 */
[CC--:B------:R-:W-:Y:S02]  /*0890*/  VIMNMX.U16x2 R3, PT, PT, R6.reuse, R9.reuse, !PT ;  /* 0x0000000906037248 */ /* 0x0c0fe40007fe0200 */
[----:B------:R-:W-:Y:S02]  /*08a0*/  VIMNMX.U16x2 R7, PT, PT, R5, R2, PT ;  /* 0x0000000205077248 */ /* 0x000fe40003fe0200 */
[----:B------:R-:W-:-:S02]  /*08b0*/  VIMNMX.U16x2 R9, PT, PT, R6, R9, PT ;  /* 0x0000000906097248 */ /* 0x000fc40003fe0200 */
[----:B------:R-:W-:Y:S01]  /*08c0*/  VIMNMX.U16x2 R8, PT, PT, R3, R7, PT ;  /* 0x0000000703087248 */ /* 0x000fe20003fe0200 */
[----:B------:R-:W1:Y:S01]  /*08d0*/  LDS.U8 R6, [R21+-0x7] ;  /* 0xfffff90015067984 */ /* 0x000e620000000000 */
[----:B------:R-:W-:Y:S02]  /*08e0*/  VIMNMX.U16x2 R22, PT, PT, R4, R9, PT ;  /* 0x0000000904167248 */ /* 0x000fe40003fe0200 */
[----:B------:R-:W-:Y:S02]  /*08f0*/  VIMNMX.U16x2 R5, PT, PT, R5, R2, !PT ;  /* 0x0000000205057248 */ /* 0x000fe40007fe0200 */
[----:B------:R-:W-:Y:S02]  /*0900*/  PRMT R2, R8, 0x7610, R2 ;  /* 0x0000761008027816 */ /* 0x000fe40000000002 */
[----:B------:R-:W2:Y:S01]  /*0910*/  LDS.U8 R8, [R21+0x1] ;  /* 0x0000010015087984 */ /* 0x000ea20000000000 */
[----:B------:R-:W-:Y:S02]  /*0920*/  LOP3.LUT R10, R22, 0xffff, RZ, 0xc0, !PT ;  /* 0x0000ffff160a7812 */ /* 0x000fe400078ec0ff */
[----:B------:R-:W-:-:S02]  /*0930*/  LOP3.LUT R11, R2, 0xffff, RZ, 0xc0, !PT ;  /* 0x0000ffff020b7812 */ /* 0x000fc400078ec0ff */
[----:B------:R-:W-:Y:S02]  /*0940*/  VIMNMX.U16x2 R4, PT, PT, R4, R9, !PT ;  /* 0x0000000904047248 */ /* 0x000fe40007fe0200 */
[----:B------:R-:W-:Y:S02]  /*0950*/  VIMNMX.U16x2 R3, PT, PT, R3, R7, !PT ;  /* 0x0000000703037248 */ /* 0x000fe40007fe0200 */
[----:B------:R-:W-:Y:S02]  /*0960*/  ISETP.GE.U32.AND P0, PT, R11, R10, PT ;  /* 0x0000000a0b00720c */ /* 0x000fe40003f06070 */
[CC--:B---3--:R-:W-:Y:S01]  /*0970*/  VIMNMX.U16x2 R7, PT, PT, R5.reuse, R0.reuse, PT ;  /* 0x0000000005077248 */ /* 0x0c8fe20003fe0200 */
[----:B------:R-:W3:Y:S01]  /*0980*/  LDS.U8 R10, [R15+0x8] ;  /* 0x000008000f0a7984 */ /* 0x000ee20000000000 */
[----:B------:R-:W-:Y:S02]  /*0990*/  VIMNMX.U16x2 R11, PT, PT, R5, R0, !PT ;  /* 0x00000000050b7248 */ /* 0x000fe40007fe0200 */
[CC--:B------:R-:W-:Y:S01]  /*09a0*/  VIMNMX.U16x2 R9, PT, PT, R4.reuse, R2.reuse, !PT ;  /* 0x0000000204097248 */ /* 0x0c0fe20007fe0200 */
[----:B------:R-:W5:Y:S01]  /*09b0*/  LDS.U8 R0, [R19+UR4+0x1] ;  /* 0x0000010413007984 */ /* 0x000f620008000000 */
[----:B------:R-:W-:-:S02]  /*09c0*/  VIMNMX.U16x2 R4, PT, PT, R4, R2, PT ;  /* 0x0000000204047248 */ /* 0x000fc40003fe0200 */
[CC--:B------:R-:W-:Y:S02]  /*09d0*/  VIMNMX.U16x2 R5, PT, PT, R3.reuse, R7.reuse, PT ;  /* 0x0000000703057248 */ /* 0x0c0fe40003fe0200 */
[----:B------:R-:W-:Y:S02]  /*09e0*/  PRMT R25, R4, 0x7610, R25 ;  /* 0x0000761004197816 */ /* 0x000fe40000000019 */
[----:B------:R-:W0:Y:S01]  /*09f0*/  LDS.U8 R4, [R19+UR4+0x5] ;  /* 0x0000050413047984 */ /* 0x000e220008000000 */
[----:B------:R-:W-:Y:S02]  /*0a00*/  VIMNMX.U16x2 R2, PT, PT, R3, R7, !PT ;  /* 0x0000000703027248 */ /* 0x000fe40007fe0200 */
[----:B----4-:R-:W-:Y:S02]  /*0a10*/  VIMNMX.U16x2 R3, PT, PT, R11, R16, PT ;  /* 0x000000100b037248 */ /* 0x010fe40003fe0200 */
[CC--:B------:R-:W-:Y:S02]  /*0a20*/  VIMNMX.U16x2 R7, PT, PT, R9.reuse, R5.reuse, !PT ;  /* 0x0000000509077248 */ /* 0x0c0fe40007fe0200 */
[----:B------:R-:W-:-:S02]  /*0a30*/  VIMNMX.U16x2 R9, PT, PT, R9, R5, PT ;  /* 0x0000000509097248 */ /* 0x000fc40003fe0200 */
[----:B------:R-:W-:Y:S02]  /*0a40*/  SEL R18, R22, R25, !P0 ;  /* 0x0000001916127207 */ /* 0x000fe40004000000 */
[----:B------:R-:W-:Y:S02]  /*0a50*/  VIMNMX.U16x2 R5, PT, PT, R2, R3, PT ;  /* 0x0000000302057248 */ /* 0x000fe40003fe0200 */
[----:B------:R-:W-:Y:S02]  /*0a60*/  VIMNMX.U16x2 R13, PT, PT, R18, R9, !PT ;  /* 0x00000009120d7248 */ /* 0x000fe40007fe0200 */
[----:B------:R-:W-:Y:S02]  /*0a70*/  VIMNMX.U16x2 R17, PT, PT, R7, R5, PT ;  /* 0x0000000507117248 */ /* 0x000fe40003fe0200 */
[----:B------:R-:W-:Y:S02]  /*0a80*/  VIMNMX.U16x2 R3, PT, PT, R2, R3, !PT ;  /* 0x0000000302037248 */ /* 0x000fe40007fe0200 */
[----:B------:R-:W-:Y:S01]  /*0a90*/  VIMNMX.U16x2 R11, PT, PT, R11, R16, !PT ;  /* 0x000000100b0b7248 */ /* 0x000fe20007fe0200 */
[----:B------:R-:W4:Y:S01]  /*0aa0*/  LDS.U8 R2, [R19+UR4+0x9] ;  /* 0x0000090413027984 */ /* 0x000f220008000000 */
[----:B------:R-:W-:-:S02]  /*0ab0*/  VIMNMX.U16x2 R9, PT, PT, R18, R9, PT ;  /* 0x0000000912097248 */ /* 0x000fc40003fe0200 */
[----:B------:R-:W-:Y:S02]  /*0ac0*/  SEL R20, R25, R22, !P0 ;  /* 0x0000001619147207 */ /* 0x000fe40004000000 */
[----:B------:R-:W-:Y:S01]  /*0ad0*/  VIMNMX.U16x2 R16, PT, PT, R13, R17, PT ;  /* 0x000000110d107248 */ /* 0x000fe20003fe0200 */
[----:B------:R-:W-:Y:S01]  /*0ae0*/  LDS.U8 R22, [R19+UR4+0x6] ;  /* 0x0000060413167984 */ /* 0x000fe20008000000 */
[----:B------:R-:W-:Y:S02]  /*0af0*/  VIMNMX.U16x2 R5, PT, PT, R7, R5, !PT ;  /* 0x0000000507057248 */ /* 0x000fe40007fe0200 */
[C---:B-1----:R-:W-:Y:S02]  /*0b00*/  VIMNMX.U16x2 R18, PT, PT, R6.reuse, R12, PT ;  /* 0x0000000c06127248 */ /* 0x042fe40003fe0200 */
[----:B------:R-:W-:Y:S02]  /*0b10*/  VIMNMX.U16x2 R7, PT, PT, R11, R14, PT ;  /* 0x0000000e0b077248 */ /* 0x000fe40003fe0200 */
[----:B------:R-:W-:-:S02]  /*0b20*/  VIMNMX.U16x2 R12, PT, PT, R6, R12, !PT ;  /* 0x0000000c060c7248 */ /* 0x000fc40007fe0200 */
[----:B------:R-:W1:Y:S01]  /*0b30*/  LDS.U8 R6, [R15+0x1] ;  /* 0x000001000f067984 */ /* 0x000e620000000000 */
[----:B------:R-:W-:Y:S02]  /*0b40*/  VIMNMX3.U16x2 R9, R20, R9, R16, !PT ;  /* 0x000000091409720f */ /* 0x000fe40007800210 */
[----:B------:R-:W-:Y:S02]  /*0b50*/  VIMNMX.U16x2 R11, PT, PT, R11, R14, !PT ;  /* 0x0000000e0b0b7248 */ /* 0x000fe40007fe0200 */
[----:B------:R-:W-:Y:S02]  /*0b60*/  LOP3.LUT R25, R18, 0xffff, RZ, 0xc0, !PT ;  /* 0x0000ffff12197812 */ /* 0x000fe400078ec0ff */
[----:B------:R-:W-:Y:S02]  /*0b70*/  VIMNMX.U16x2 R14, PT, PT, R3, R7, PT ;  /* 0x00000007030e7248 */ /* 0x000fe40003fe0200 */
[----:B--2---:R-:W-:Y:S02]  /*0b80*/  VIMNMX.U16x2 R16, PT, PT, R12, R8, PT ;  /* 0x000000080c107248 */ /* 0x004fe40003fe0200 */
[----:B------:R-:W-:-:S02]  /*0b90*/  VIMNMX.U16x2 R13, PT, PT, R13, R17, !PT ;  /* 0x000000110d0d7248 */ /* 0x000fc40007fe0200 */
[----:B------:R-:W-:Y:S02]  /*0ba0*/  VIMNMX.U16x2 R7, PT, PT, R3, R7, !PT ;  /* 0x0000000703077248 */ /* 0x000fe40007fe0200 */
[----:B------:R-:W-:Y:S02]  /*0bb0*/  ISETP.GE.U32.AND P0, PT, R8, R25, PT ;  /* 0x000000190800720c */ /* 0x000fe40003f06070 */
[----:B------:R-:W-:Y:S02]  /*0bc0*/  VIMNMX.U16x2 R17, PT, PT, R5, R14, PT ;  /* 0x0000000e05117248 */ /* 0x000fe40003fe0200 */
[----:B------:R-:W-:Y:S02]  /*0bd0*/  VIMNMX.U16x2 R3, PT, PT, R12, R8, !PT ;  /* 0x000000080c037248 */ /* 0x000fe40007fe0200 */
[----:B------:R-:W-:Y:S02]  /*0be0*/  PRMT R25, R16, 0x7610, R25 ;  /* 0x0000761010197816 */ /* 0x000fe40000000019 */
[----:B---3--:R-:W-:-:S02]  /*0bf0*/  VIMNMX3.U16x2 R11, R11, R10, R7, PT ;  /* 0x0000000a0b0b720f */ /* 0x008fc40003800207 */
[----:B------:R-:W-:Y:S01]  /*0c00*/  VIMNMX.U16x2 R14, PT, PT, R5, R14, !PT ;  /* 0x0000000e050e7248 */ /* 0x000fe20007fe0200 */
[----:B------:R-:W2:Y:S01]  /*0c10*/  LDS.U8 R10, [R15+0x5] ;  /* 0x000005000f0a7984 */ /* 0x000ea20000000000 */
[----:B------:R-:W-:Y:S02]  /*0c20*/  VIMNMX.U16x2 R16, PT, PT, R13, R17, !PT ;  /* 0x000000110d107248 */ /* 0x000fe40007fe0200 */
[CC--:B-----5:R-:W-:Y:S02]  /*0c30*/  VIMNMX.U16x2 R12, PT, PT, R3.reuse, R0.reuse, PT ;  /* 0x00000000030c7248 */ /* 0x0e0fe40003fe0200 */
[----:B------:R-:W-:Y:S02]  /*0c40*/  SEL R8, R18, R25, !P0 ;  /* 0x0000001912087207 */ /* 0x000fe40004000000 */
[----:B------:R-:W-:Y:S02]  /*0c50*/  VIMNMX3.U16x2 R16, R14, R11, R16, PT ;  /* 0x0000000b0e10720f */ /* 0x000fe40003800210 */
[----:B------:R-:W-:-:S02]  /*0c60*/  VIMNMX.U16x2 R3, PT, PT, R3, R0, !PT ;  /* 0x0000000003037248 */ /* 0x000fc40007fe0200 */
[CC--:B------:R-:W-:Y:S02]  /*0c70*/  VIMNMX.U16x2 R5, PT, PT, R8.reuse, R12.reuse, !PT ;  /* 0x0000000c08057248 */ /* 0x0c0fe40007fe0200 */
[----:B------:R-:W-:Y:S02]  /*0c80*/  VIMNMX.U16x2 R11, PT, PT, R8, R12, PT ;  /* 0x0000000c080b7248 */ /* 0x000fe40003fe0200 */
[----:B------:R-:W-:Y:S01]  /*0c90*/  LDS.U8 R12, [R21+-0x6] ;  /* 0xfffffa00150c7984 */ /* 0x000fe20000000000 */
[----:B------:R-:W-:Y:S02]  /*0ca0*/  VIMNMX.U16x2 R0, PT, PT, R13, R17, PT ;  /* 0x000000110d007248 */ /* 0x000fe40003fe0200 */
[----:B0-----:R-:W-:Y:S01]  /*0cb0*/  VIMNMX.U16x2 R7, PT, PT, R3, R4, PT ;  /* 0x0000000403077248 */ /* 0x001fe20003fe0200 */
[----:B------:R-:W0:Y:S01]  /*0cc0*/  LDS.U8 R8, [R21+-0x2] ;  /* 0xfffffe0015087984 */ /* 0x000e220000000000 */
[----:B------:R-:W-:Y:S02]  /*0cd0*/  SEL R14, R25, R18, !P0 ;  /* 0x00000012190e7207 */ /* 0x000fe40004000000 */
[----:B------:R-:W-:Y:S01]  /*0ce0*/  VIMNMX.U16x2 R13, PT, PT, R5, R7, PT ;  /* 0x00000007050d7248 */ /* 0x000fe20003fe0200 */
[----:B------:R-:W-:Y:S01]  /*0cf0*/  LDS.U8 R18, [R21+0x2] ;  /* 0x0000020015127984 */ /* 0x000fe20000000000 */
[----:B------:R-:W-:-:S02]  /*0d00*/  VIMNMX3.U16x2 R0, R9, R0, R16, !PT ;  /* 0x000000000900720f */ /* 0x000fc40007800210 */
[CC--:B------:R-:W-:Y:S01]  /*0d10*/  VIMNMX.U16x2 R24, PT, PT, R14.reuse, R11.reuse, PT ;  /* 0x0000000b0e187248 */ /* 0x0c0fe20003fe0200 */
[----:B------:R-:W3:Y:S01]  /*0d20*/  LDS.U8 R16, [R15+0x9] ;  /* 0x000009000f107984 */ /* 0x000ee20000000000 */
[----:B------:R-:W-:Y:S02]  /*0d30*/  VIMNMX.U16x2 R9, PT, PT, R14, R11, !PT ;  /* 0x0000000b0e097248 */ /* 0x000fe40007fe0200 */
[----:B------:R-:W-:Y:S02]  /*0d40*/  PRMT R14, R13, 0x7610, R14 ;  /* 0x000076100d0e7816 */ /* 0x000fe4000000000e */
[----:B------:R-:W-:Y:S02]  /*0d50*/  VIMNMX.U16x2 R11, PT, PT, R3, R4, !PT ;  /* 0x00000004030b7248 */ /* 0x000fe40007fe0200 */
[----:B------:R-:W-:Y:S02]  /*0d60*/  VIMNMX.U16x2 R3, PT, PT, R5, R7, !PT ;  /* 0x0000000705037248 */ /* 0x000fe40007fe0200 */
[----:B------:R-:W-:-:S02]  /*0d70*/  VIMNMX.U16x2 R7, PT, PT, R9, R14, !PT ;  /* 0x0000000e09077248 */ /* 0x000fc40007fe0200 */
[----:B------:R-:W-:Y:S02]  /*0d80*/  LOP3.LUT R20, R14, 0xffff, RZ, 0xc0, !PT ;  /* 0x0000ffff0e147812 */ /* 0x000fe400078ec0ff */
[----:B------:R-:W-:Y:S02]  /*0d90*/  VIMNMX.U16x2 R9, PT, PT, R9, R14, PT ;  /* 0x0000000e09097248 */ /* 0x000fe40003fe0200 */
[----:B------:R-:W5:Y:S01]  /*0da0*/  LDS.U8 R14, [R19+UR4+0x2] ;  /* 0x00000204130e7984 */ /* 0x000f620008000000 */
[CC--:B----4-:R-:W-:Y:S02]  /*0db0*/  VIMNMX.U16x2 R4, PT, PT, R11.reuse, R2.reuse, PT ;  /* 0x000000020b047248 */ /* 0x0d0fe40003fe0200 */
[----:B------:R-:W-:Y:S02]  /*0dc0*/  LOP3.LUT R5, R24, 0xffff, RZ, 0xc0, !PT ;  /* 0x0000ffff18057812 */ /* 0x000fe400078ec0ff */
[----:B------:R-:W-:Y:S02]  /*0dd0*/  VIMNMX.U16x2 R2, PT, PT, R11, R2, !PT ;  /* 0x000000020b027248 */ /* 0x000fe40007fe0200 */
[----:B------:R-:W-:-:S02]  /*0de0*/  VIMNMX.U16x2 R11, PT, PT, R3, R4, PT ;  /* 0x00000004030b7248 */ /* 0x000fc40003fe0200 */
[----:B------:R-:W-:Y:S02]  /*0df0*/  VIMNMX.U16x2 R3, PT, PT, R3, R4, !PT ;  /* 0x0000000403037248 */ /* 0x000fe40007fe0200 */
[----:B------:R-:W-:Y:S02]  /*0e00*/  ISETP.GE.U32.AND P0, PT, R20, R5, PT ;  /* 0x000000051400720c */ /* 0x000fe40003f06070 */
[----:B------:R-:W-:Y:S02]  /*0e10*/  PRMT R13, R9, 0x7610, R13 ;  /* 0x00007610090d7816 */ /* 0x000fe4000000000d */
[----:B-1----:R-:W-:Y:S02]  /*0e20*/  VIMNMX.U16x2 R4, PT, PT, R2, R6, PT ;  /* 0x0000000602047248 */ /* 0x002fe40003fe0200 */
[CC--:B------:R-:W-:Y:S02]  /*0e30*/  VIMNMX.U16x2 R5, PT, PT, R7.reuse, R11.reuse, !PT ;  /* 0x0000000b07057248 */ /* 0x0c0fe40007fe0200 */
[----:B------:R-:W-:-:S02]  /*0e40*/  VIMNMX.U16x2 R7, PT, PT, R7, R11, PT ;  /* 0x0000000b07077248 */ /* 0x000fc40003fe0200 */
[----:B------:R-:W-:Y:S02]  /*0e50*/  SEL R20, R24, R13, !P0 ;  /* 0x0000000d18147207 */ /* 0x000fe40004000000 */
[----:B------:R-:W-:Y:S02]  /*0e60*/  VIMNMX.U16x2 R9, PT, PT, R3, R4, PT ;  /* 0x0000000403097248 */ /* 0x000fe40003fe0200 */
[----:B------:R-:W-:Y:S02]  /*0e70*/  VIMNMX.U16x2 R2, PT, PT, R2, R6, !PT ;  /* 0x0000000602027248 */ /* 0x000fe40007fe0200 */
[----:B------:R-:W-:Y:S02]  /*0e80*/  SEL R24, R13, R24, !P0 ;  /* 0x000000180d187207 */ /* 0x000fe40004000000 */
[----:B------:R-:W-:Y:S02]  /*0e90*/  VIMNMX.U16x2 R11, PT, PT, R20, R7, !PT ;  /* 0x00000007140b7248 */ /* 0x000fe40007fe0200 */
[----:B------:R-:W-:-:S02]  /*0ea0*/  VIMNMX.U16x2 R13, PT, PT, R5, R9, PT ;  /* 0x00000009050d7248 */ /* 0x000fc40003fe0200 */
[----:B------:R-:W-:Y:S02]  /*0eb0*/  VIMNMX.U16x2 R4, PT, PT, R3, R4, !PT ;  /* 0x0000000403047248 */ /* 0x000fe40007fe0200 */
[----:B--2---:R-:W-:Y:S02]  /*0ec0*/  VIMNMX.U16x2 R3, PT, PT, R2, R10, PT ;  /* 0x0000000a02037248 */ /* 0x004fe40003fe0200 */
[----:B------:R-:W-:Y:S02]  /*0ed0*/  VIMNMX.U16x2 R7, PT, PT, R20, R7, PT ;  /* 0x0000000714077248 */ /* 0x000fe40003fe0200 */
[----:B------:R-:W-:Y:S02]  /*0ee0*/  VIMNMX.U16x2 R6, PT, PT, R11, R13, PT ;  /* 0x0000000d0b067248 */ /* 0x000fe40003fe0200 */
[----:B------:R-:W-:Y:S02]  /*0ef0*/  VIMNMX.U16x2 R5, PT, PT, R5, R9, !PT ;  /* 0x0000000905057248 */ /* 0x000fe40007fe0200 */
[----:B------:R-:W-:-:S02]  /*0f00*/  VIMNMX.U16x2 R9, PT, PT, R4, R3, PT ;  /* 0x0000000304097248 */ /* 0x000fc40003fe0200 */
[----:B------:R-:W-:Y:S02]  /*0f10*/  VIMNMX.U16x2 R2, PT, PT, R2, R10, !PT ;  /* 0x0000000a02027248 */ /* 0x000fe40007fe0200 */
[----:B------:R-:W-:Y:S02]  /*0f20*/  VIMNMX3.U16x2 R24, R24, R7, R6, !PT ;  /* 0x000000071818720f */ /* 0x000fe40007800206 */
[----:B0-----:R-:W-:Y:S02]  /*0f30*/  VIMNMX.U16x2 R10, PT, PT, R12, R8, PT ;  /* 0x000000080c0a7248 */ /* 0x001fe40003fe0200 */
[----:B------:R-:W-:Y:S02]  /*0f40*/  VIMNMX.U16x2 R6, PT, PT, R4, R3, !PT ;  /* 0x0000000304067248 */ /* 0x000fe40007fe0200 */
[CC--:B------:R-:W-:Y:S01]  /*0f50*/  VIMNMX.U16x2 R7, PT, PT, R5.reuse, R9.reuse, PT ;  /* 0x0000000905077248 */ /* 0x0c0fe20003fe0200 */
[----:B------:R-:W0:Y:S01]  /*0f60*/  LDS.U8 R4, [R19+UR4+0xa] ;  /* 0x00000a0413047984 */ /* 0x000e220008000000 */
[----:B------:R-:W-:-:S02]  /*0f70*/  VIMNMX.U16x2 R5, PT, PT, R5, R9, !PT ;  /* 0x0000000905057248 */ /* 0x000fc40007fe0200 */
[----:B------:R-:W-:Y:S02]  /*0f80*/  PRMT R9, R10, 0x7610, R9 ;  /* 0x000076100a097816 */ /* 0x000fe40000000009 */
[----:B------:R-:W-:Y:S01]  /*0f90*/  VIMNMX.U16x2 R11, PT, PT, R11, R13, !PT ;  /* 0x0000000d0b0b7248 */ /* 0x000fe20007fe0200 */
[----:B------:R-:W-:Y:S01]  /*0fa0*/  LDS.U8 R10, [R21+-0x1] ;  /* 0xffffff00150a7984 */ /* 0x000fe20000000000 */
[----:B------:R-:W-:Y:S02]  /*0fb0*/  VIMNMX.U16x2 R8, PT, PT, R12, R8, !PT ;  /* 0x000000080c087248 */ /* 0x000fe40007fe0200 */
[----:B------:R-:W-:Y:S02]  /*0fc0*/  LOP3.LUT R13, R9, 0xffff, RZ, 0xc0, !PT ;  /* 0x0000ffff090d7812 */ /* 0x000fe400078ec0ff */
[----:B---3--:R-:W-:Y:S02]  /*0fd0*/  VIMNMX3.U16x2 R6, R2, R16, R6, PT ;  /* 0x000000100206720f */ /* 0x008fe40003800206 */
[----:B------:R-:W1:Y:S01]  /*0fe0*/  LDS.U8 R2, [R15+0x2] ;  /* 0x000002000f027984 */ /* 0x000e620000000000 */
[----:B------:R-:W-:-:S02]  /*0ff0*/  VIMNMX.U16x2 R3, PT, PT, R11, R7, !PT ;  /* 0x000000070b037248 */ /* 0x000fc40007fe0200 */
[----:B------:R-:W-:Y:S02]  /*1000*/  VIMNMX.U16x2 R11, PT, PT, R11, R7, PT ;  /* 0x000000070b0b7248 */ /* 0x000fe40003fe0200 */
[-C--:B------:R-:W-:Y:S02]  /*1010*/  VIMNMX.U16x2 R12, PT, PT, R8, R18.reuse, PT ;  /* 0x00000012080c7248 */ /* 0x080fe40003fe0200 */
[----:B------:R-:W-:Y:S02]  /*1020*/  ISETP.GE.U32.AND P0, PT, R18, R13, PT ;  /* 0x0000000d1200720c */ /* 0x000fe40003f06070 */
[----:B------:R-:W-:Y:S02]  /*1030*/  VIMNMX.U16x2 R7, PT, PT, R8, R18, !PT ;  /* 0x0000001208077248 */ /* 0x000fe40007fe0200 */
[----:B------:R-:W-:Y:S02]  /*1040*/  VIMNMX3.U16x2 R5, R5, R6, R3, PT ;  /* 0x000000060505720f */ /* 0x000fe40003800203 */
[----:B------:R-:W-:-:S02]  /*1050*/  SEL R6, R9, R12, !P0 ;  /* 0x0000000c09067207 */ /* 0x000fc40004000000 */
[-C--:B-----5:R-:W-:Y:S02]  /*1060*/  VIMNMX.U16x2 R8, PT, PT, R7, R14.reuse, PT ;  /* 0x0000000e07087248 */ /* 0x0a0fe40003fe0200 */
[----:B------:R-:W-:Y:S02]  /*1070*/  SEL R12, R12, R9, !P0 ;  /* 0x000000090c0c7207 */ /* 0x000fe40004000000 */
[----:B------:R-:W-:Y:S02]  /*1080*/  IADD3 R16, P0, PT, R23, UR8, RZ ;  /* 0x0000000817107c10 */ /* 0x000fe4000ff1e0ff */
[----:B------:R-:W-:Y:S02]  /*1090*/  VIMNMX.U16x2 R14, PT, PT, R7, R14, !PT ;  /* 0x0000000e070e7248 */ /* 0x000fe40007fe0200 */
[CC--:B------:R-:W-:Y:S02]  /*10a0*/  VIMNMX.U16x2 R3, PT, PT, R6.reuse, R8.reuse, !PT ;  /* 0x0000000806037248 */ /* 0x0c0fe40007fe0200 */
[----:B------:R-:W-:-:S02]  /*10b0*/  VIMNMX.U16x2 R9, PT, PT, R6, R8, PT ;  /* 0x0000000806097248 */ /* 0x000fc40003fe0200 */
[----:B------:R-:W2:Y:S01]  /*10c0*/  LDS.U8 R6, [R21+-0x5] ;  /* 0xfffffb0015067984 */ /* 0x000ea20000000000 */
[----:B------:R-:W-:Y:S02]  /*10d0*/  LEA.HI.X.SX32 R17, R23, UR9, 0x1, P0 ;  /* 0x0000000917117c11 */ /* 0x000fe400080f0eff */
[----:B------:R-:W-:Y:S01]  /*10e0*/  PRMT R20, R0, 0x7610, R20 ;  /* 0x0000761000147816 */ /* 0x000fe20000000014 */
[----:B------:R-:W3:Y:S01]  /*10f0*/  LDS.U8 R8, [R15+0x6] ;  /* 0x000006000f087984 */ /* 0x000ee20000000000 */
[-C--:B------:R-:W-:Y:S02]  /*1100*/  VIMNMX.U16x2 R7, PT, PT, R14, R22.reuse, PT ;  /* 0x000000160e077248 */ /* 0x080fe40003fe0200 */
[----:B------:R-:W-:Y:S01]  /*1110*/  VIMNMX3.U16x2 R0, R24, R11, R5, !PT ;  /* 0x0000000b1800720f */ /* 0x000fe20007800205 */
[----:B------:R4:W-:Y:S01]  /*1120*/  STG.E.U8 desc[UR6][R16.64], R20 ;  /* 0x0000001410007986 */ /* 0x0009e2000c101106 */
[CC--:B------:R-:W-:Y:S02]  /*1130*/  VIMNMX.U16x2 R13, PT, PT, R12.reuse, R9.reuse, PT ;  /* 0x000000090c0d7248 */ /* 0x0c0fe40003fe0200 */
[----:B------:R-:W-:Y:S01]  /*1140*/  VIMNMX.U16x2 R5, PT, PT, R12, R9, !PT ;  /* 0x000000090c057248 */ /* 0x000fe20007fe0200 */
[----:B------:R-:W-:Y:S01]  /*1150*/  LDS.U8 R16, [R19+UR4+0x3] ;  /* 0x0000030413107984 */ /* 0x000fe20008000000 */
[----:B------:R-:W-:-:S02]  /*1160*/  VIMNMX.U16x2 R22, PT, PT, R14, R22, !PT ;  /* 0x000000160e167248 */ /* 0x000fc40007fe0200 */
[----:B------:R-:W-:Y:S01]  /*1170*/  LOP3.LUT R11, R13, 0xffff, RZ, 0xc0, !PT ;  /* 0x0000ffff0d0b7812 */ /* 0x000fe200078ec0ff */
[----:B------:R-:W5:Y:S01]  /*1180*/  LDS.U8 R14, [R21+0x3] ;  /* 0x00000300150e7984 */ /* 0x000f620000000000 */
[----:B----4-:R-:W-:-:S03]  /*1190*/  VIMNMX.U16x2 R17, PT, PT, R3, R7, PT ;  /* 0x0000000703117248 */ /* 0x010fc60003fe0200 */
[----:B------:R-:W-:Y:S01]  /*11a0*/  LDS.U8 R24, [R19+UR4+0xb] ;  /* 0x00000b0413187984 */ /* 0x000fe20008000000 */
[----:B------:R-:W-:Y:S02]  /*11b0*/  VIMNMX.U16x2 R7, PT, PT, R3, R7, !PT ;  /* 0x0000000703077248 */ /* 0x000fe40007fe0200 */
[----:B------:R-:W-:Y:S02]  /*11c0*/  PRMT R12, R17, 0x7610, R12 ;  /* 0x00007610110c7816 */ /* 0x000fe4000000000c */
[----:B0-----:R-:W-:Y:S02]  /*11d0*/  VIMNMX.U16x2 R3, PT, PT, R22, R4, !PT ;  /* 0x0000000416037248 */ /* 0x001fe40007fe0200 */
[----:B------:R-:W-:Y:S02]  /*11e0*/  LOP3.LUT R18, R12, 0xffff, RZ, 0xc0, !PT ;  /* 0x0000ffff0c127812 */ /* 0x000fe400078ec0ff */
[CC--:B------:R-:W-:Y:S02]  /*11f0*/  VIMNMX.U16x2 R9, PT, PT, R5.reuse, R12.reuse, !PT ;  /* 0x0000000c05097248 */ /* 0x0c0fe40007fe0200 */
[----:B------:R-:W-:-:S02]  /*1200*/  VIMNMX.U16x2 R5, PT, PT, R5, R12, PT ;  /* 0x0000000c05057248 */ /* 0x000fc40003fe0200 */
[----:B------:R-:W-:Y:S01]  /*1210*/  ISETP.GE.U32.AND P0, PT, R18, R11, PT ;  /* 0x0000000b1200720c */ /* 0x000fe20003f06070 */
[----:B------:R-:W0:Y:S01]  /*1220*/  LDS.U8 R12, [R15+0xa] ;  /* 0x00000a000f0c7984 */ /* 0x000e220000000000 */
[----:B------:R-:W-:Y:S02]  /*1230*/  VIMNMX.U16x2 R11, PT, PT, R22, R4, PT ;  /* 0x00000004160b7248 */ /* 0x000fe40003fe0200 */
[----:B------:R-:W-:Y:S01]  /*1240*/  PRMT R22, R5, 0x7610, R22 ;  /* 0x0000761005167816 */ /* 0x000fe20000000016 */
[----:B------:R5:W4:Y:S01]  /*1250*/  LDS.U8 R18, [R19+UR4+0x7] ;  /* 0x0000070413127984 */ /* 0x000b220008000000 */
[CC--:B------:R-:W-:Y:S02]  /*1260*/  VIMNMX.U16x2 R4, PT, PT, R7.reuse, R11.reuse, !PT ;  /* 0x0000000b07047248 */ /* 0x0c0fe40007fe0200 */
[----:B------:R-:W-:Y:S02]  /*1270*/  VIMNMX.U16x2 R11, PT, PT, R7, R11, PT ;  /* 0x0000000b070b7248 */ /* 0x000fe40003fe0200 */
[----:B-1----:R-:W-:-:S02]  /*1280*/  VIMNMX.U16x2 R5, PT, PT, R3, R2, PT ;  /* 0x0000000203057248 */ /* 0x002fc40003fe0200 */
[-C--:B------:R-:W-:Y:S02]  /*1290*/  VIMNMX.U16x2 R7, PT, PT, R9, R11.reuse, PT ;  /* 0x0000000b09077248 */ /* 0x080fe40003fe0200 */
[----:B------:R-:W-:Y:S02]  /*12a0*/  SEL R20, R13, R22, !P0 ;  /* 0x000000160d147207 */ /* 0x000fe40004000000 */
[----:B------:R-:W-:Y:S02]  /*12b0*/  VIMNMX.U16x2 R9, PT, PT, R9, R11, !PT ;  /* 0x0000000b09097248 */ /* 0x000fe40007fe0200 */
[----:B------:R-:W-:Y:S02]  /*12c0*/  VIMNMX.U16x2 R11, PT, PT, R4, R5, PT ;  /* 0x00000005040b7248 */ /* 0x000fe40003fe0200 */
[----:B------:R-:W-:Y:S02]  /*12d0*/  SEL R22, R22, R13, !P0 ;  /* 0x0000000d16167207 */ /* 0x000fe40004000000 */
[----:B------:R-:W-:-:S02]  /*12e0*/  VIMNMX.U16x2 R13, PT, PT, R20, R7, !PT ;  /* 0x00000007140d7248 */ /* 0x000fc40007fe0200 */
[----:B------:R-:W-:Y:S02]  /*12f0*/  VIMNMX.U16x2 R20, PT, PT, R20, R7, PT ;  /* 0x0000000714147248 */ /* 0x000fe40003fe0200 */
[-C--:B------:R-:W-:Y:S02]  /*1300*/  VIMNMX.U16x2 R7, PT, PT, R9, R11.reuse, PT ;  /* 0x0000000b09077248 */ /* 0x080fe40003fe0200 */
[----:B------:R-:W-:Y:S02]  /*1310*/  VIMNMX.U16x2 R2, PT, PT, R3, R2, !PT ;  /* 0x0000000203027248 */ /* 0x000fe40007fe0200 */
[----:B------:R-:W-:Y:S02]  /*1320*/  VIMNMX.U16x2 R9, PT, PT, R9, R11, !PT ;  /* 0x0000000b09097248 */ /* 0x000fe40007fe0200 */
[----:B------:R-:W-:Y:S02]  /*1330*/  VIMNMX.U16x2 R4, PT, PT, R4, R5, !PT ;  /* 0x0000000504047248 */ /* 0x000fe40007fe0200 */
[----:B------:R-:W-:-:S02]  /*1340*/  VIMNMX.U16x2 R11, PT, PT, R13, R7, PT ;  /* 0x000000070d0b7248 */ /* 0x000fc40003fe0200 */
[----:B--2---:R-:W-:Y:S02]  /*1350*/  VIMNMX.U16x2 R5, PT, PT, R6, R10, PT ;  /* 0x0000000a06057248 */ /* 0x004fe40003fe0200 */
[----:B------:R-:W-:Y:S02]  /*1360*/  VIMNMX.U16x2 R3, PT, PT, R13, R7, !PT ;  /* 0x000000070d037248 */ /* 0x000fe40007fe0200 */
[----:B---3--:R-:W-:Y:S02]  /*1370*/  VIMNMX.U16x2 R7, PT, PT, R2, R8, PT ;  /* 0x0000000802077248 */ /* 0x008fe40003fe0200 */
[----:B------:R-:W-:Y:S02]  /*1380*/  VIMNMX3.U16x2 R11, R22, R20, R11, !PT ;  /* 0x00000014160b720f */ /* 0x000fe4000780020b */
[----:B------:R-:W-:Y:S02]  /*1390*/  PRMT R20, R5, 0x7610, R20 ;  /* 0x0000761005147816 */ /* 0x000fe40000000014 */
[----:B------:R-:W-:-:S02]  /*13a0*/  VIMNMX.U16x2 R17, PT, PT, R4, R7, PT ;  /* 0x0000000704117248 */ /* 0x000fc40003fe0200 */
[----:B------:R-:W-:Y:S02]  /*13b0*/  VIMNMX.U16x2 R8, PT, PT, R2, R8, !PT ;  /* 0x0000000802087248 */ /* 0x000fe40007fe0200 */
[----:B------:R-:W-:Y:S01]  /*13c0*/  VIMNMX.U16x2 R13, PT, PT, R4, R7, !PT ;  /* 0x00000007040d7248 */ /* 0x000fe20007fe0200 */
[----:B------:R-:W1:Y:S01]  /*13d0*/  LDS.U8 R2, [R15+0x3] ;  /* 0x000003000f027984 */ /* 0x000e620000000000 */
[----:B------:R-:W-:Y:S02]  /*13e0*/  VIMNMX.U16x2 R6, PT, PT, R6, R10, !PT ;  /* 0x0000000a06067248 */ /* 0x000fe40007fe0200 */
[----:B------:R-:W-:Y:S01]  /*13f0*/  LOP3.LUT R7, R20, 0xffff, RZ, 0xc0, !PT ;  /* 0x0000ffff14077812 */ /* 0x000fe200078ec0ff */
[----:B------:R-:W2:Y:S01]  /*1400*/  LDS.U8 R4, [R15+0x7] ;  /* 0x000007000f047984 */ /* 0x000ea20000000000 */
[CC--:B------:R-:W-:Y:S02]  /*1410*/  VIMNMX.U16x2 R5, PT, PT, R9.reuse, R17.reuse, !PT ;  /* 0x0000001109057248 */ /* 0x0c0fe40007fe0200 */
[----:B------:R-:W-:-:S02]  /*1420*/  VIMNMX.U16x2 R9, PT, PT, R9, R17, PT ;  /* 0x0000001109097248 */ /* 0x000fc40003fe0200 */
[CC--:B-----5:R-:W-:Y:S02]  /*1430*/  VIMNMX.U16x2 R19, PT, PT, R6.reuse, R14.reuse, PT ;  /* 0x0000000e06137248 */ /* 0x0e0fe40003fe0200 */
[----:B------:R-:W-:Y:S02]  /*1440*/  VIMNMX.U16x2 R17, PT, PT, R6, R14, !PT ;  /* 0x0000000e06117248 */ /* 0x000fe40007fe0200 */
[----:B------:R-:W-:Y:S02]  /*1450*/  ISETP.GE.U32.AND P0, PT, R14, R7, PT ;  /* 0x000000070e00720c */ /* 0x000fe40003f06070 */
[----:B------:R-:W-:Y:S02]  /*1460*/  VIMNMX.U16x2 R10, PT, PT, R17, R16, PT ;  /* 0x00000010110a7248 */ /* 0x000fe40003fe0200 */
[----:B------:R-:W-:Y:S02]  /*1470*/  SEL R6, R20, R19, !P0 ;  /* 0x0000001314067207 */ /* 0x000fe40004000000 */
[----:B0-----:R-:W-:-:S02]  /*1480*/  VIMNMX3.U16x2 R13, R8, R12, R13, PT ;  /* 0x0000000c080d720f */ /* 0x001fc4000380020d */
[CC--:B------:R-:W-:Y:S02]  /*1490*/  VIMNMX.U16x2 R12, PT, PT, R6.reuse, R10.reuse, !PT ;  /* 0x0000000a060c7248 */ /* 0x0c0fe40007fe0200 */
[-C--:B------:R-:W-:Y:S02]  /*14a0*/  VIMNMX.U16x2 R7, PT, PT, R3, R9.reuse, !PT ;  /* 0x0000000903077248 */ /* 0x080fe40007fe0200 */
[----:B------:R-:W-:Y:S02]  /*14b0*/  VIMNMX.U16x2 R6, PT, PT, R6, R10, PT ;  /* 0x0000000a06067248 */ /* 0x000fe40003fe0200 */
[----:B------:R-:W-:Y:S02]  /*14c0*/  SEL R8, R19, R20, !P0 ;  /* 0x0000001413087207 */ /* 0x000fe40004000000 */
[----:B------:R-:W-:Y:S02]  /*14d0*/  VIMNMX.U16x2 R3, PT, PT, R3, R9, PT ;  /* 0x0000000903037248 */ /* 0x000fe40003fe0200 */
[----:B------:R-:W-:-:S02]  /*14e0*/  VIMNMX3.U16x2 R5, R5, R13, R7, PT ;  /* 0x0000000d0505720f */ /* 0x000fc40003800207 */
[----:B------:R-:W-:Y:S02]  /*14f0*/  VIMNMX.U16x2 R16, PT, PT, R17, R16, !PT ;  /* 0x0000001011107248 */ /* 0x000fe40007fe0200 */
[CC--:B------:R-:W-:Y:S02]  /*1500*/  VIMNMX.U16x2 R13, PT, PT, R8.reuse, R6.reuse, PT ;  /* 0x00000006080d7248 */ /* 0x0c0fe40003fe0200 */
[----:B------:R-:W-:Y:S02]  /*1510*/  VIMNMX.U16x2 R9, PT, PT, R8, R6, !PT ;  /* 0x0000000608097248 */ /* 0x000fe40007fe0200 */
[----:B------:R0:W3:Y:S01]  /*1520*/  LDS.U8 R6, [R15+0xb] ;  /* 0x00000b000f067984 */ /* 0x0000e20000000000 */
[CC--:B----4-:R-:W-:Y:S02]  /*1530*/  VIMNMX.U16x2 R10, PT, PT, R16.reuse, R18.reuse, PT ;  /* 0x00000012100a7248 */ /* 0x0d0fe40003fe0200 */
[----:B------:R-:W-:Y:S02]  /*1540*/  VIMNMX.U16x2 R16, PT, PT, R16, R18, !PT ;  /* 0x0000001210107248 */ /* 0x000fe40007fe0200 */
[----:B------:R-:W-:-:S02]  /*1550*/  VIMNMX.U16x2 R7, PT, PT, R12, R10, PT ;  /* 0x0000000a0c077248 */ /* 0x000fc40003fe0200 */
[----:B------:R-:W-:Y:S02]  /*1560*/  VIMNMX.U16x2 R10, PT, PT, R12, R10, !PT ;  /* 0x0000000a0c0a7248 */ /* 0x000fe40007fe0200 */
[----:B------:R-:W-:Y:S02]  /*1570*/  PRMT R8, R7, 0x7610, R8 ;  /* 0x0000761007087816 */ /* 0x000fe40000000008 */
[----:B------:R-:W-:Y:S02]  /*1580*/  LOP3.LUT R12, R13, 0xffff, RZ, 0xc0, !PT ;  /* 0x0000ffff0d0c7812 */ /* 0x000fe400078ec0ff */
[----:B------:R-:W-:Y:S02]  /*1590*/  LOP3.LUT R17, R8, 0xffff, RZ, 0xc0, !PT ;  /* 0x0000ffff08117812 */ /* 0x000fe400078ec0ff */
[CC--:B------:R-:W-:Y:S02]  /*15a0*/  VIMNMX.U16x2 R7, PT, PT, R9.reuse, R8.reuse, !PT ;  /* 0x0000000809077248 */ /* 0x0c0fe40007fe0200 */
[----:B------:R-:W-:-:S02]  /*15b0*/  VIMNMX.U16x2 R18, PT, PT, R9, R8, PT ;  /* 0x0000000809127248 */ /* 0x000fc40003fe0200 */
[CC--:B------:R-:W-:Y:S02]  /*15c0*/  VIMNMX.U16x2 R8, PT, PT, R16.reuse, R24.reuse, PT ;  /* 0x0000001810087248 */ /* 0x0c0fe40003fe0200 */
[----:B------:R-:W-:Y:S02]  /*15d0*/  VIMNMX.U16x2 R16, PT, PT, R16, R24, !PT ;  /* 0x0000001810107248 */ /* 0x000fe40007fe0200 */
[----:B------:R-:W-:Y:S02]  /*15e0*/  ISETP.GE.U32.AND P0, PT, R17, R12, PT ;  /* 0x0000000c1100720c */ /* 0x000fe40003f06070 */
[CC--:B------:R-:W-:Y:S02]  /*15f0*/  VIMNMX.U16x2 R14, PT, PT, R10.reuse, R8.reuse, PT ;  /* 0x000000080a0e7248 */ /* 0x0c0fe40003fe0200 */
[----:B------:R-:W-:Y:S02]  /*1600*/  VIMNMX.U16x2 R12, PT, PT, R10, R8, !PT ;  /* 0x000000080a0c7248 */ /* 0x000fe40007fe0200 */
[----:B-1----:R-:W-:-:S02]  /*1610*/  VIMNMX.U16x2 R9, PT, PT, R16, R2, PT ;  /* 0x0000000210097248 */ /* 0x002fc40003fe0200 */
[----:B------:R-:W-:Y:S02]  /*1620*/  VIMNMX.U16x2 R2, PT, PT, R16, R2, !PT ;  /* 0x0000000210027248 */ /* 0x000fe40007fe0200 */
[----:B------:R-:W-:Y:S02]  /*1630*/  SEL R10, R13, R18, !P0 ;  /* 0x000000120d0a7207 */ /* 0x000fe40004000000 */
[----:B------:R-:W-:Y:S02]  /*1640*/  SEL R8, R18, R13, !P0 ;  /* 0x0000000d12087207 */ /* 0x000fe40004000000 */
[CC--:B0-----:R-:W-:Y:S02]  /*1650*/  VIMNMX.U16x2 R15, PT, PT, R7.reuse, R14.reuse, PT ;  /* 0x0000000e070f7248 */ /* 0x0c1fe40003fe0200 */
[----:B------:R-:W-:Y:S02]  /*1660*/  VIMNMX.U16x2 R14, PT, PT, R7, R14, !PT ;  /* 0x0000000e070e7248 */ /* 0x000fe40007fe0200 */
[----:B------:R-:W-:-:S02]  /*1670*/  VIMNMX.U16x2 R13, PT, PT, R12, R9, PT ;  /* 0x000000090c0d7248 */ /* 0x000fc40003fe0200 */
[----:B------:R-:W-:Y:S02]  /*1680*/  VIMNMX.U16x2 R9, PT, PT, R12, R9, !PT ;  /* 0x000000090c097248 */ /* 0x000fe40007fe0200 */
[----:B--2---:R-:W-:Y:S02]  /*1690*/  VIMNMX.U16x2 R7, PT, PT, R2, R4, PT ;  /* 0x0000000402077248 */ /* 0x004fe40003fe0200 */
[----:B------:R-:W-:Y:S02]  /*16a0*/  VIMNMX.U16x2 R16, PT, PT, R10, R15, !PT ;  /* 0x0000000f0a107248 */ /* 0x000fe40007fe0200 */
[----:B------:R-:W-:Y:S02]  /*16b0*/  VIMNMX.U16x2 R12, PT, PT, R14, R13, PT ;  /* 0x0000000d0e0c7248 */ /* 0x000fe40003fe0200 */
[----:B------:R-:W-:Y:S02]  /*16c0*/  VIMNMX.U16x2 R15, PT, PT, R10, R15, PT ;  /* 0x0000000f0a0f7248 */ /* 0x000fe40003fe0200 */
[----:B------:R-:W-:-:S02]  /*16d0*/  VIMNMX.U16x2 R13, PT, PT, R14, R13, !PT ;  /* 0x0000000d0e0d7248 */ /* 0x000fc40007fe0200 */
[----:B------:R-:W-:Y:S02]  /*16e0*/  VIMNMX.U16x2 R10, PT, PT, R9, R7, PT ;  /* 0x00000007090a7248 */ /* 0x000fe40003fe0200 */
[CC--:B------:R-:W-:Y:S02]  /*16f0*/  VIMNMX.U16x2 R14, PT, PT, R16.reuse, R12.reuse, PT ;  /* 0x0000000c100e7248 */ /* 0x0c0fe40003fe0200 */
[----:B------:R-:W-:Y:S02]  /*1700*/  VIMNMX3.U16x2 R3, R11, R3, R5, !PT ;  /* 0x000000030b03720f */ /* 0x000fe40007800205 */
[----:B------:R-:W-:Y:S02]  /*1710*/  VIMNMX.U16x2 R12, PT, PT, R16, R12, !PT ;  /* 0x0000000c100c7248 */ /* 0x000fe40007fe0200 */
[----:B------:R-:W-:Y:S02]  /*1720*/  VIMNMX.U16x2 R5, PT, PT, R13, R10, PT ;  /* 0x0000000a0d057248 */ /* 0x000fe40003fe0200 */
[----:B------:R-:W-:-:S02]  /*1730*/  VIMNMX.U16x2 R2, PT, PT, R2, R4, !PT ;  /* 0x0000000402027248 */ /* 0x000fc40007fe0200 */
[----:B------:R-:W-:Y:S02]  /*1740*/  VIMNMX.U16x2 R7, PT, PT, R9, R7, !PT ;  /* 0x0000000709077248 */ /* 0x000fe40007fe0200 */
[CC--:B------:R-:W-:Y:S02]  /*1750*/  VIMNMX.U16x2 R9, PT, PT, R12.reuse, R5.reuse, !PT ;  /* 0x000000050c097248 */ /* 0x0c0fe40007fe0200 */
[----:B------:R-:W-:Y:S01]  /*1760*/  VIMNMX.U16x2 R12, PT, PT, R12, R5, PT ;  /* 0x000000050c0c7248 */ /* 0x000fe20003fe0200 */
[C---:B------:R-:W-:Y:S01]  /*1770*/  VIADD R5, R23.reuse, 0x1 ;  /* 0x0000000117057836 */ /* 0x040fe20000000000 */
[----:B---3--:R-:W-:Y:S01]  /*1780*/  VIMNMX3.U16x2 R2, R2, R6, R7, PT ;  /* 0x000000060202720f */ /* 0x008fe20003800207 */
[----:B------:R-:W-:Y:S01]  /*1790*/  VIADD R7, R23, 0x2 ;  /* 0x0000000217077836 */ /* 0x000fe20000000000 */
[----:B------:R-:W-:Y:S01]  /*17a0*/  VIMNMX.U16x2 R10, PT, PT, R13, R10, !PT ;  /* 0x0000000a0d0a7248 */ /* 0x000fe20007fe0200 */
[----:B------:R-:W-:Y:S01]  /*17b0*/  VIADD R23, R23, 0x3 ;  /* 0x0000000317177836 */ /* 0x000fe20000000000 */
[----:B------:R-:W-:-:S02]  /*17c0*/  IADD3 R4, P0, PT, R5, UR8, RZ ;  /* 0x0000000805047c10 */ /* 0x000fc4000ff1e0ff */
[----:B------:R-:W-:Y:S02]  /*17d0*/  VIMNMX3.U16x2 R2, R10, R2, R9, PT ;  /* 0x000000020a02720f */ /* 0x000fe40003800209 */
[----:B------:R-:W-:Y:S02]  /*17e0*/  IADD3 R6, P1, PT, R7, UR8, RZ ;  /* 0x0000000807067c10 */ /* 0x000fe4000ff3e0ff */
[----:B------:R-:W-:Y:S02]  /*17f0*/  VIMNMX3.U16x2 R8, R8, R15, R14, !PT ;  /* 0x0000000f0808720f */ /* 0x000fe4000780020e */
[----:B------:R-:W-:Y:S02]  /*1800*/  IADD3 R10, P2, PT, R23, UR8, RZ ;  /* 0x00000008170a7c10 */ /* 0x000fe4000ff5e0ff */
[----:B------:R-:W-:Y:S02]  /*1810*/  LEA.HI.X.SX32 R5, R5, UR9, 0x1, P0 ;  /* 0x0000000905057c11 */ /* 0x000fe400080f0eff */
[----:B------:R-:W-:-:S02]  /*1820*/  LEA.HI.X.SX32 R7, R7, UR9, 0x1, P1 ;  /* 0x0000000907077c11 */ /* 0x000fc400088f0eff */
[----:B------:R-:W-:Y:S01]  /*1830*/  VIMNMX3.U16x2 R2, R8, R12, R2, !PT ;  /* 0x0000000c0802720f */ /* 0x000fe20007800202 */
[----:B------:R-:W-:Y:S01]  /*1840*/  STG.E.U8 desc[UR6][R4.64], R0 ;  /* 0x0000000004007986 */ /* 0x000fe2000c101106 */
[----:B------:R-:W-:-:S03]  /*1850*/  LEA.HI.X.SX32 R11, R23, UR9, 0x1, P2 ;  /* 0x00000009170b7c11 */ /* 0x000fc600090f0eff */
[----:B------:R-:W-:Y:S04]  /*1860*/  STG.E.U8 desc[UR6][R6.64], R3 ;  /* 0x0000000306007986 */ /* 0x000fe8000c101106 */
[----:B------:R-:W-:Y:S01]  /*1870*/  STG.E.U8 desc[UR6][R10.64], R2 ;  /* 0x000000020a007986 */ /* 0x000fe2000c101106 */
[----:B------:R-:W-:Y:S05]  /*1880*/  EXIT ;  /* 0x000000000000794d */ /* 0x000fea0003800000 */
.L_x_13:
        /* <DEDUP_REMOVED lines=15> */
.L_x_42:


//--------------------- .text._Z12sobel_sharedPKhPhii --------------------------
	.section	.text._Z12sobel_sharedPKhPhii,"ax",@progbits
	.align	128
        .global         _Z12sobel_sharedPKhPhii
        .type           _Z12sobel_sharedPKhPhii,@function
        .size           _Z12sobel_sharedPKhPhii,(.L_x_38 - _Z12sobel_sharedPKhPhii)
        .other          _Z12sobel_sharedPKhPhii,@"STO_CUDA_ENTRY STV_DEFAULT"
_Z12sobel_sharedPKhPhii:
.text._Z12sobel_sharedPKhPhii:
[----:B------:R-:W-:Y:S01]  /*0000*/  LDC R1, c[0x0][0x37c] ;  /* 0x0000df00ff017b82 */ /* 0x000fe20000000800 */
[----:B------:R-:W0:Y:S07]  /*0010*/  S2R R0, SR_TID.X ;  /* 0x0000000000007919 */ /* 0x000e2e0000002100 */
[----:B------:R-:W1:Y:S01]  /*0020*/  LDC R14, c[0x0][0x360] ;  /* 0x0000d800ff0e7b82 */ /* 0x000e620000000800 */
[----:B------:R-:W2:Y:S01]  /*0030*/  LDCU.64 UR6, c[0x0][0x358] ;  /* 0x00006b00ff0677ac */ /* 0x000ea20008000a00 */
[----:B------:R-:W3:Y:S06]  /*0040*/  S2R R17, SR_TID.Y ;  /* 0x0000000000117919 */ /* 0x000eec0000002200 */
[----:B------:R-:W4:Y:S08]  /*0050*/  S2UR UR4, SR_CTAID.X ;  /* 0x00000000000479c3 */ /* 0x000f300000002500 */
[----:B------:R-:W5:Y:S08]  /*0060*/  LDC R4, c[0x0][0x364] ;  /* 0x0000d900ff047b82 */ /* 0x000f700000000800 */
[----:B------:R-:W2:Y:S01]  /*0070*/  S2UR UR5, SR_CTAID.Y ;  /* 0x00000000000579c3 */ /* 0x000ea20000002600 */
[----:B-1----:R-:W-:-:S05]  /*0080*/  VIADD R7, R14, 0xffffffff ;  /* 0xffffffff0e077836 */ /* 0x002fca0000000000 */
[----:B0-----:R-:W-:Y:S02]  /*0090*/  ISETP.GE.U32.AND P3, PT, R0, R7, PT ;  /* 0x000000070000720c */ /* 0x001fe40003f66070 */
[----:B------:R-:W0:Y:S01]  /*00a0*/  LDC.64 R2, c[0x0][0x390] ;  /* 0x0000e400ff027b82 */ /* 0x000e220000000a00 */
[----:B----4-:R-:W-:Y:S01]  /*00b0*/  IMAD R5, R14, UR4, RZ ;  /* 0x000000040e057c24 */ /* 0x010fe2000f8e02ff */
[----:B------:R-:W-:-:S03]  /*00c0*/  ISETP.NE.AND P4, PT, R0, RZ, PT ;  /* 0x000000ff0000720c */ /* 0x000fc60003f85270 */
[C---:B------:R-:W-:Y:S01]  /*00d0*/  IMAD.IADD R15, R5.reuse, 0x1, R0 ;  /* 0x00000001050f7824 */ /* 0x040fe200078e0200 */
[----:B------:R-:W-:Y:S01]  /*00e0*/  VIMNMX R9, PT, PT, R5, 0x1, !PT ;  /* 0x0000000105097848 */ /* 0x000fe20007fe0100 */
[----:B-----5:R-:W-:-:S03]  /*00f0*/  VIADD R6, R4, 0xffffffff ;  /* 0xffffffff04067836 */ /* 0x020fc60000000000 */
[----:B------:R-:W-:Y:S02]  /*0100*/  VIMNMX R7, PT, PT, RZ, R15, !PT ;  /* 0x0000000fff077248 */ /* 0x000fe40007fe0100 */
[----:B------:R-:W-:Y:S02]  /*0110*/  VIMNMX R11, PT, PT, R15, -0x1, !PT ;  /* 0xffffffff0f0b7848 */ /* 0x000fe40007fe0100 */
[----:B---3--:R-:W-:Y:S01]  /*0120*/  ISETP.GE.U32.AND P1, PT, R17, R6, PT ;  /* 0x000000061100720c */ /* 0x008fe20003f26070 */
[----:B--2---:R-:W-:Y:S01]  /*0130*/  IMAD R4, R4, UR5, RZ ;  /* 0x0000000504047c24 */ /* 0x004fe2000f8e02ff */
[----:B------:R-:W1:Y:S04]  /*0140*/  LDCU.64 UR4, c[0x0][0x380] ;  /* 0x00007000ff0477ac */ /* 0x000e680008000a00 */
[----:B------:R-:W-:Y:S01]  /*0150*/  VIMNMX.U32 R13, PT, PT, R4, 0x1, !PT ;  /* 0x00000001040d7848 */ /* 0x000fe20007fe0000 */
[----:B0-----:R-:W-:-:S02]  /*0160*/  VIADD R18, R3, 0xffffffff ;  /* 0xffffffff03127836 */ /* 0x001fc40000000000 */
[----:B------:R-:W-:Y:S02]  /*0170*/  VIADD R24, R2, 0xffffffff ;  /* 0xffffffff02187836 */ /* 0x000fe40000000000 */
[----:B------:R-:W-:Y:S01]  /*0180*/  IMAD.IADD R3, R4, 0x1, R17 ;  /* 0x0000000104037824 */ /* 0x000fe200078e0211 */
[----:B------:R-:W-:Y:S02]  /*0190*/  VIADDMNMX R13, R13, 0xffffffff, R18, PT ;  /* 0xffffffff0d0d7846 */ /* 0x000fe40003800112 */
[--C-:B------:R-:W-:Y:S02]  /*01a0*/  VIADDMNMX R9, R9, 0xffffffff, R24.reuse, PT ;  /* 0xffffffff09097846 */ /* 0x100fe40003800118 */
[----:B------:R-:W-:Y:S02]  /*01b0*/  VIMNMX R5, PT, PT, R3, R18, PT ;  /* 0x0000001203057248 */ /* 0x000fe40003fe0100 */
[----:B------:R-:W-:Y:S02]  /*01c0*/  VIMNMX R7, PT, PT, R7, R24, PT ;  /* 0x0000001807077248 */ /* 0x000fe40003fe0100 */
[----:B------:R-:W-:Y:S01]  /*01d0*/  VIADDMNMX R11, R11, 0x1, R24, PT ;  /* 0x000000010b0b7846 */ /* 0x000fe20003800118 */
[-C--:B------:R-:W-:Y:S01]  /*01e0*/  IMAD R9, R5, R2.reuse, R9 ;  /* 0x0000000205097224 */ /* 0x080fe200078e0209 */
[----:B------:R-:W-:Y:S01]  /*01f0*/  VIADDMNMX R6, R3, 0x1, R18, PT ;  /* 0x0000000103067846 */ /* 0x000fe20003800112 */
[----:B------:R-:W-:-:S02]  /*0200*/  IMAD R4, R5, R2, R7 ;  /* 0x0000000205047224 */ /* 0x000fc400078e0207 */
[----:B------:R-:W-:Y:S02]  /*0210*/  IMAD.SHL.U32 R9, R9, 0x4, RZ ;  /* 0x0000000409097824 */ /* 0x000fe400078e00ff */
[----:B------:R-:W-:Y:S02]  /*0220*/  IMAD.SHL.U32 R4, R4, 0x4, RZ ;  /* 0x0000000404047824 */ /* 0x000fe400078e00ff */
[-C--:B------:R-:W-:Y:S02]  /*0230*/  IMAD R13, R13, R2.reuse, R7 ;  /* 0x000000020d0d7224 */ /* 0x080fe400078e0207 */
[-C--:B------:R-:W-:Y:S01]  /*0240*/  IMAD R11, R5, R2.reuse, R11 ;  /* 0x00000002050b7224 */ /* 0x080fe200078e020b */
[----:B-1----:R-:W-:Y:S01]  /*0250*/  IADD3 R10, P0, PT, R4, UR4, RZ ;  /* 0x00000004040a7c10 */ /* 0x002fe2000ff1e0ff */
[----:B------:R-:W-:Y:S01]  /*0260*/  IMAD R7, R6, R2, R7 ;  /* 0x0000000206077224 */ /* 0x000fe200078e0207 */
[----:B------:R-:W-:Y:S01]  /*0270*/  IADD3 R6, P2, PT, R9, UR4, RZ ;  /* 0x0000000409067c10 */ /* 0x000fe2000ff5e0ff */
[----:B------:R-:W-:Y:S01]  /*0280*/  IMAD.SHL.U32 R5, R11, 0x4, RZ ;  /* 0x000000040b057824 */ /* 0x000fe200078e00ff */
[----:B------:R-:W-:Y:S01]  /*0290*/  LEA.HI.X.SX32 R11, R4, UR5, 0x1, P0 ;  /* 0x00000005040b7c11 */ /* 0x000fe200080f0eff */
[----:B------:R-:W-:Y:S01]  /*02a0*/  IMAD.SHL.U32 R16, R7, 0x4, RZ ;  /* 0x0000000407107824 */ /* 0x000fe200078e00ff */
[----:B------:R-:W-:Y:S01]  /*02b0*/  LEA.HI.X.SX32 R7, R9, UR5, 0x1, P2 ;  /* 0x0000000509077c11 */ /* 0x000fe200090f0eff */
[----:B------:R-:W-:Y:S01]  /*02c0*/  IMAD.SHL.U32 R13, R13, 0x4, RZ ;  /* 0x000000040d0d7824 */ /* 0x000fe200078e00ff */
[----:B------:R-:W-:Y:S01]  /*02d0*/  ISETP.NE.AND P2, PT, R17, RZ, PT ;  /* 0x000000ff1100720c */ /* 0x000fe20003f45270 */
[----:B------:R-:W2:Y:S01]  /*02e0*/  LDG.E.U8.CONSTANT R28, desc[UR6][R10.64] ;  /* 0x000000060a1c7981 */ /* 0x000ea2000c1e9100 */
[----:B------:R-:W-:-:S02]  /*02f0*/  IADD3 R8, P0, PT, R5, UR4, RZ ;  /* 0x0000000405087c10 */ /* 0x000fc4000ff1e0ff */
[----:B------:R-:W-:Y:S01]  /*0300*/  IADD3 R4, P5, PT, R13, UR4, RZ ;  /* 0x000000040d047c10 */ /* 0x000fe2000ffbe0ff */
[----:B------:R-:W3:Y:S01]  /*0310*/  @!P4 LDG.E.U8.CONSTANT R21, desc[UR6][R6.64] ;  /* 0x000000060615c981 */ /* 0x000ee2000c1e9100 */
[----:B------:R-:W-:Y:S02]  /*0320*/  LEA.HI.X.SX32 R9, R5, UR5, 0x1, P0 ;  /* 0x0000000505097c11 */ /* 0x000fe400080f0eff */
[----:B------:R-:W-:Y:S01]  /*0330*/  IADD3 R12, P6, PT, R16, UR4, RZ ;  /* 0x00000004100c7c10 */ /* 0x000fe2000ffde0ff */
[----:B------:R-:W-:Y:S01]  /*0340*/  VIADD R14, R14, 0x2 ;  /* 0x000000020e0e7836 */ /* 0x000fe20000000000 */
[----:B------:R-:W-:Y:S01]  /*0350*/  LEA.HI.X.SX32 R5, R13, UR5, 0x1, P5 ;  /* 0x000000050d057c11 */ /* 0x000fe2000a8f0eff */
[----:B------:R-:W4:Y:S01]  /*0360*/  @P3 LDG.E.U8.CONSTANT R22, desc[UR6][R8.64] ;  /* 0x0000000608163981 */ /* 0x000f22000c1e9100 */
[----:B------:R-:W-:-:S03]  /*0370*/  LEA.HI.X.SX32 R13, R16, UR5, 0x1, P6 ;  /* 0x00000005100d7c11 */ /* 0x000fc6000b0f0eff */
[----:B------:R-:W5:Y:S04]  /*0380*/  @!P2 LDG.E.U8.CONSTANT R16, desc[UR6][R4.64] ;  /* 0x000000060410a981 */ /* 0x000f68000c1e9100 */
[----:B------:R-:W5:Y:S01]  /*0390*/  @P1 LDG.E.U8.CONSTANT R20, desc[UR6][R12.64] ;  /* 0x000000060c141981 */ /* 0x000f62000c1e9100 */
[----:B------:R-:W0:Y:S01]  /*03a0*/  S2UR UR5, SR_CgaCtaId ;  /* 0x00000000000579c3 */ /* 0x000e220000008800 */
[----:B------:R-:W-:Y:S01]  /*03b0*/  IMAD R17, R14, R17, R14 ;  /* 0x000000110e117224 */ /* 0x000fe200078e020e */
[C---:B------:R-:W-:Y:S01]  /*03c0*/  ISETP.GE.AND P0, PT, R15.reuse, R24, PT ;  /* 0x000000180f00720c */ /* 0x040fe20003f06270 */
[----:B------:R-:W-:Y:S01]  /*03d0*/  VIADD R26, R0, 0x1 ;  /* 0x00000001001a7836 */ /* 0x000fe20000000000 */
[----:B------:R-:W-:Y:S01]  /*03e0*/  UMOV UR4, 0x400 ;  /* 0x0000040000047882 */ /* 0x000fe20000000000 */
[----:B------:R-:W5:Y:S01]  /*03f0*/  @!P4 LDG.E.U8.CONSTANT R25, desc[UR6][R6.64+0x1] ;  /* 0x000001060619c981 */ /* 0x000f62000c1e9100 */
[----:B------:R-:W-:Y:S01]  /*0400*/  ISETP.LT.OR P0, PT, R15, 0x1, P0 ;  /* 0x000000010f00780c */ /* 0x000fe20000701670 */
[----:B------:R-:W-:-:S02]  /*0410*/  IMAD.IADD R19, R26, 0x1, R17 ;  /* 0x000000011a137824 */ /* 0x000fc400078e0211 */
[----:B------:R-:W5:Y:S01]  /*0420*/  @!P4 LDG.E.U8.CONSTANT R29, desc[UR6][R6.64+0x2] ;  /* 0x00000206061dc981 */ /* 0x000f62000c1e9100 */
[----:B------:R-:W-:-:S03]  /*0430*/  ISETP.EQ.OR P0, PT, R3, RZ, P0 ;  /* 0x000000ff0300720c */ /* 0x000fc60000702670 */
[----:B------:R-:W5:Y:S01]  /*0440*/  LDG.E.U8.CONSTANT R24, desc[UR6][R10.64+0x2] ;  /* 0x000002060a187981 */ /* 0x000f62000c1e9100 */
[----:B------:R-:W-:-:S03]  /*0450*/  ISETP.GE.OR P0, PT, R3, R18, P0 ;  /* 0x000000120300720c */ /* 0x000fc60000706670 */
[----:B------:R-:W5:Y:S04]  /*0460*/  LDG.E.U8.CONSTANT R18, desc[UR6][R10.64+0x1] ;  /* 0x000001060a127981 */ /* 0x000f68000c1e9100 */
[----:B------:R1:W5:Y:S01]  /*0470*/  LDG.E.U8.CONSTANT R23, desc[UR6][R10.64+0x3] ;  /* 0x000003060a177981 */ /* 0x000362000c1e9100 */
[----:B0-----:R-:W-:-:S06]  /*0480*/  ULEA UR4, UR5, UR4, 0x18 ;  /* 0x0000000405047291 */ /* 0x001fcc000f8ec0ff */
[----:B------:R-:W-:Y:S01]  /*0490*/  LEA R19, R19, UR4, 0x2 ;  /* 0x0000000413137c11 */ /* 0x000fe2000f8e10ff */
[----:B------:R-:W5:Y:S01]  /*04a0*/  @!P2 LDG.E.U8.CONSTANT R10, desc[UR6][R4.64+0x1] ;  /* 0x00000106040aa981 */ /* 0x000f62000c1e9100 */
[----:B------:R-:W-:Y:S02]  /*04b0*/  LEA R27, R17, UR4, 0x2 ;  /* 0x00000004111b7c11 */ /* 0x000fe4000f8e10ff */
[----:B------:R-:W-:Y:S01]  /*04c0*/  LEA R26, R26, UR4, 0x2 ;  /* 0x000000041a1a7c11 */ /* 0x000fe2000f8e10ff */
[----:B-1----:R-:W-:Y:S01]  /*04d0*/  IMAD R11, R14, 0x4, R19 ;  /* 0x000000040e0b7824 */ /* 0x002fe200078e0213 */
[----:B--2---:R0:W-:Y:S04]  /*04e0*/  STS.U8 [R19], R28 ;  /* 0x0000001c13007388 */ /* 0x0041e80000000000 */
[----:B---3--:R1:W-:Y:S04]  /*04f0*/  @!P4 STS.U8 [R27], R21 ;  /* 0x000000151b00c388 */ /* 0x0083e80000000000 */
[----:B0-----:R-:W2:Y:S04]  /*0500*/  @!P4 LDG.E.U8.CONSTANT R28, desc[UR6][R6.64+0x3] ;  /* 0x00000306061cc981 */ /* 0x001ea8000c1e9100 */
[----:B----4-:R0:W-:Y:S04]  /*0510*/  @P3 STS.U8 [R19+0x4], R22 ;  /* 0x0000041613003388 */ /* 0x0101e80000000000 */
[----:B-1----:R-:W3:Y:S04]  /*0520*/  @P3 LDG.E.U8.CONSTANT R21, desc[UR6][R8.64+0x2] ;  /* 0x0000020608153981 */ /* 0x002ee8000c1e9100 */
[----:B------:R-:W4:Y:S04]  /*0530*/  @P3 LDG.E.U8.CONSTANT R6, desc[UR6][R8.64+0x1] ;  /* 0x0000010608063981 */ /* 0x000f28000c1e9100 */
[----:B------:R-:W2:Y:S04]  /*0540*/  @P1 LDG.E.U8.CONSTANT R7, desc[UR6][R12.64+0x1] ;  /* 0x000001060c071981 */ /* 0x000ea8000c1e9100 */
[----:B-----5:R1:W-:Y:S04]  /*0550*/  @!P2 STS.U8 [R26], R16 ;  /* 0x000000101a00a388 */ /* 0x0203e80000000000 */
[----:B------:R-:W5:Y:S04]  /*0560*/  @P3 LDG.E.U8.CONSTANT R8, desc[UR6][R8.64+0x3] ;  /* 0x0000030608083981 */ /* 0x000f68000c1e9100 */
[----:B0-----:R-:W5:Y:S04]  /*0570*/  @P1 LDG.E.U8.CONSTANT R22, desc[UR6][R12.64+0x3] ;  /* 0x000003060c161981 */ /* 0x001f68000c1e9100 */
[----:B-1----:R-:W5:Y:S04]  /*0580*/  @!P2 LDG.E.U8.CONSTANT R16, desc[UR6][R4.64+0x2] ;  /* 0x000002060410a981 */ /* 0x002f68000c1e9100 */
[----:B------:R-:W5:Y:S04]  /*0590*/  @P1 LDG.E.U8.CONSTANT R9, desc[UR6][R12.64+0x2] ;  /* 0x000002060c091981 */ /* 0x000f68000c1e9100 */
[----:B------:R0:W-:Y:S04]  /*05a0*/  @P1 STS.U8 [R11], R20 ;  /* 0x000000140b001388 */ /* 0x0001e80000000000 */
[----:B0-----:R-:W5:Y:S04]  /*05b0*/  @!P2 LDG.E.U8.CONSTANT R20, desc[UR6][R4.64+0x3] ;  /* 0x000003060414a981 */ /* 0x001f68000c1e9100 */
[----:B------:R0:W-:Y:S04]  /*05c0*/  STS.U8 [R19+0x1], R18 ;  /* 0x0000011213007388 */ /* 0x0001e80000000000 */
[----:B------:R0:W-:Y:S04]  /*05d0*/  @!P4 STS.U8 [R27+0x1], R25 ;  /* 0x000001191b00c388 */ /* 0x0001e80000000000 */
[----:B----4-:R0:W-:Y:S04]  /*05e0*/  @P3 STS.U8 [R19+0x5], R6 ;  /* 0x0000050613003388 */ /* 0x0101e80000000000 */
[----:B------:R0:W-:Y:S04]  /*05f0*/  @!P2 STS.U8 [R26+0x1], R10 ;  /* 0x0000010a1a00a388 */ /* 0x0001e80000000000 */
[----:B--2---:R0:W-:Y:S04]  /*0600*/  @P1 STS.U8 [R11+0x1], R7 ;  /* 0x000001070b001388 */ /* 0x0041e80000000000 */
[----:B------:R0:W-:Y:S04]  /*0610*/  STS.U8 [R19+0x2], R24 ;  /* 0x0000021813007388 */ /* 0x0001e80000000000 */
[----:B------:R0:W-:Y:S04]  /*0620*/  @!P4 STS.U8 [R27+0x2], R29 ;  /* 0x0000021d1b00c388 */ /* 0x0001e80000000000 */
[----:B---3--:R0:W-:Y:S04]  /*0630*/  @P3 STS.U8 [R19+0x6], R21 ;  /* 0x0000061513003388 */ /* 0x0081e80000000000 */
[----:B-----5:R0:W-:Y:S04]  /*0640*/  @!P2 STS.U8 [R26+0x2], R16 ;  /* 0x000002101a00a388 */ /* 0x0201e80000000000 */
[----:B------:R0:W-:Y:S04]  /*0650*/  @P1 STS.U8 [R11+0x2], R9 ;  /* 0x000002090b001388 */ /* 0x0001e80000000000 */
[----:B------:R0:W-:Y:S04]  /*0660*/  STS.U8 [R19+0x3], R23 ;  /* 0x0000031713007388 */ /* 0x0001e80000000000 */
[----:B------:R0:W-:Y:S04]  /*0670*/  @!P4 STS.U8 [R27+0x3], R28 ;  /* 0x0000031c1b00c388 */ /* 0x0001e80000000000 */
[----:B------:R0:W-:Y:S04]  /*0680*/  @P3 STS.U8 [R19+0x7], R8 ;  /* 0x0000070813003388 */ /* 0x0001e80000000000 */
[----:B------:R0:W-:Y:S04]  /*0690*/  @!P2 STS.U8 [R26+0x3], R20 ;  /* 0x000003141a00a388 */ /* 0x0001e80000000000 */
[----:B------:R0:W-:Y:S01]  /*06a0*/  @P1 STS.U8 [R11+0x3], R22 ;  /* 0x000003160b001388 */ /* 0x0001e20000000000 */
[----:B------:R-:W-:Y:S06]  /*06b0*/  BAR.SYNC.DEFER_BLOCKING 0x0 ;  /* 0x0000000000007b1d */ /* 0x000fec0000010000 */
[----:B------:R-:W-:Y:S05]  /*06c0*/  @P0 EXIT ;  /* 0x000000000000094d */ /* 0x000fea0003800000 */
[C---:B------:R-:W-:Y:S01]  /*06d0*/  IMAD.IADD R17, R14.reuse, 0x1, R17 ;  /* 0x000000010e117824 */ /* 0x040fe200078e0211 */
[----:B0-----:R-:W0:Y:S01]  /*06e0*/  LDS R10, [R19+-0x4] ;  /* 0xfffffc00130a7984 */ /* 0x001e220000000800 */
[----:B------:R-:W-:Y:S02]  /*06f0*/  BSSY.RECONVERGENT B0, `(.L_x_14) ;  /* 0x0000039000007945 */ /* 0x000fe40003800200 */
[----:B------:R-:W-:Y:S01]  /*0700*/  IMAD R17, R14, -0x2, R17 ;  /* 0xfffffffe0e117824 */ /* 0x000fe200078e0211 */
[----:B------:R-:W1:Y:S03]  /*0710*/  LDS R5, [R19+0x4] ;  /* 0x0000040013057984 */ /* 0x000e660000000800 */
[----:B------:R-:W-:Y:S01]  /*0720*/  IMAD.IADD R17, R17, 0x1, R0 ;  /* 0x0000000111117824 */ /* 0x000fe200078e0200 */
[----:B------:R-:W-:Y:S04]  /*0730*/  LDS R9, [R11+-0x4] ;  /* 0xfffffc000b097984 */ /* 0x000fe80000000800 */
[----:B------:R-:W-:Y:S01]  /*0740*/  LEA R17, R17, UR4, 0x2 ;  /* 0x0000000411117c11 */ /* 0x000fe2000f8e10ff */
[----:B------:R-:W2:Y:S04]  /*0750*/  LDS R4, [R11] ;  /* 0x000000000b047984 */ /* 0x000ea80000000800 */
[----:B------:R-:W3:Y:S04]  /*0760*/  LDS R7, [R17] ;  /* 0x0000000011077984 */ /* 0x000ee80000000800 */
[----:B------:R-:W4:Y:S04]  /*0770*/  LDS R6, [R17+0x8] ;  /* 0x0000080011067984 */ /* 0x000f280000000800 */
[----:B------:R5:W4:Y:S04]  /*0780*/  LDS R0, [R17+0x4] ;  /* 0x0000040011007984 */ /* 0x000b280000000800 */
[----:B------:R-:W4:Y:S01]  /*0790*/  LDS R8, [R11+0x4] ;  /* 0x000004000b087984 */ /* 0x000f220000000800 */
[----:B0-----:R-:W-:-:S02]  /*07a0*/  PRMT R23, R10, 0x7770, RZ ;  /* 0x000077700a177816 */ /* 0x001fc400000000ff */
[C---:B-1----:R-:W-:Y:S02]  /*07b0*/  PRMT R16, R5.reuse, 0x7770, RZ ;  /* 0x0000777005107816 */ /* 0x042fe400000000ff */
[----:B-----5:R-:W-:Y:S02]  /*07c0*/  PRMT R17, R5, 0x7771, RZ ;  /* 0x0000777105117816 */ /* 0x020fe400000000ff */
[----:B--2---:R-:W-:Y:S02]  /*07d0*/  PRMT R18, R4, 0x7773, RZ ;  /* 0x0000777304127816 */ /* 0x004fe400000000ff */
[----:B---3--:R-:W-:Y:S02]  /*07e0*/  PRMT R12, R7, 0x7770, RZ ;  /* 0x00007770070c7816 */ /* 0x008fe400000000ff */
[----:B----4-:R-:W-:-:S03]  /*07f0*/  PRMT R21, R6, 0x7770, RZ ;  /* 0x0000777006157816 */ /* 0x010fc600000000ff */
[----:B------:R-:W-:Y:S01]  /*0800*/  IMAD R23, R23, 0x2, R12 ;  /* 0x0000000217177824 */ /* 0x000fe200078e020c */
[----:B------:R-:W-:Y:S01]  /*0810*/  PRMT R13, R0, 0x7770, RZ ;  /* 0x00007770000d7816 */ /* 0x000fe200000000ff */
[--C-:B------:R-:W-:Y:S01]  /*0820*/  IMAD.IADD R14, R12, 0x1, R21.reuse ;  /* 0x000000010c0e7824 */ /* 0x100fe200078e0215 */
[----:B------:R-:W-:Y:S01]  /*0830*/  PRMT R12, R9, 0x7770, RZ ;  /* 0x00007770090c7816 */ /* 0x000fe200000000ff */
[----:B------:R-:W-:Y:S01]  /*0840*/  IMAD R16, R16, 0x2, R21 ;  /* 0x0000000210107824 */ /* 0x000fe200078e0215 */
[----:B------:R-:W-:Y:S02]  /*0850*/  PRMT R11, R8, 0x7770, RZ ;  /* 0x00007770080b7816 */ /* 0x000fe400000000ff */
[----:B------:R-:W-:Y:S02]  /*0860*/  LEA R13, R13, R14, 0x1 ;  /* 0x0000000e0d0d7211 */ /* 0x000fe400078e08ff */
[----:B------:R-:W-:Y:S02]  /*0870*/  IADD3 R16, PT, PT, R16, -R23, -R12 ;  /* 0x8000001710107210 */ /* 0x000fe40007ffe80c */
[----:B------:R-:W-:Y:S01]  /*0880*/  PRMT R14, R10, 0x7771, RZ ;  /* 0x000077710a0e7816 */ /* 0x000fe200000000ff */
[----:B------:R-:W-:Y:S01]  /*0890*/  IMAD.IADD R13, R12, 0x1, -R13 ;  /* 0x000000010c0d7824 */ /* 0x000fe200078e0a0d */
[----:B------:R-:W-:Y:S01]  /*08a0*/  PRMT R12, R4, 0x7770, RZ ;  /* 0x00007770040c7816 */ /* 0x000fe200000000ff */
[----:B------:R-:W-:Y:S01]  /*08b0*/  IMAD.IADD R16, R16, 0x1, R11 ;  /* 0x0000000110107824 */ /* 0x000fe200078e020b */
[----:B------:R-:W-:-:S02]  /*08c0*/  PRMT R19, R0, 0x7772, RZ ;  /* 0x0000777200137816 */ /* 0x000fc400000000ff */
[----:B------:R-:W-:Y:S01]  /*08d0*/  PRMT R20, R0, 0x7773, RZ ;  /* 0x0000777300147816 */ /* 0x000fe200000000ff */
[----:B------:R-:W-:Y:S01]  /*08e0*/  IMAD R12, R12, 0x2, R13 ;  /* 0x000000020c0c7824 */ /* 0x000fe200078e020d */
[----:B------:R-:W-:-:S03]  /*08f0*/  PRMT R13, R5, 0x7772, RZ ;  /* 0x00007772050d7816 */ /* 0x000fc600000000ff */
[----:B------:R-:W-:Y:S02]  /*0900*/  IMAD.IADD R12, R12, 0x1, R11 ;  /* 0x000000010c0c7824 */ /* 0x000fe400078e020b */
[----:B------:R-:W-:Y:S01]  /*0910*/  IMAD R11, R16, R16, RZ ;  /* 0x00000010100b7224 */ /* 0x000fe200078e02ff */
[----:B------:R-:W-:-:S03]  /*0920*/  PRMT R16, R4, 0x7772, RZ ;  /* 0x0000777204107816 */ /* 0x000fc600000000ff */
[----:B------:R-:W-:Y:S02]  /*0930*/  IMAD R11, R12, R12, R11 ;  /* 0x0000000c0c0b7224 */ /* 0x000fe400078e020b */
[----:B------:R-:W-:Y:S01]  /*0940*/  IMAD R12, R3, R2, R15 ;  /* 0x00000002030c7224 */ /* 0x000fe200078e020f */
[----:B------:R-:W-:Y:S02]  /*0950*/  PRMT R15, R5, 0x7773, RZ ;  /* 0x00007773050f7816 */ /* 0x000fe400000000ff */
[----:B------:R-:W-:Y:S01]  /*0960*/  I2FP.F32.U32 R21, R11 ;  /* 0x0000000b00157245 */ /* 0x000fe20000201000 */
[----:B------:R-:W-:Y:S01]  /*0970*/  IMAD.SHL.U32 R12, R12, 0x4, RZ ;  /* 0x000000040c0c7824 */ /* 0x000fe200078e00ff */
[----:B------:R-:W-:Y:S02]  /*0980*/  PRMT R11, R10, 0x7772, RZ ;  /* 0x000077720a0b7816 */ /* 0x000fe400000000ff */
[----:B------:R-:W-:Y:S01]  /*0990*/  PRMT R5, R4, 0x7771, RZ ;  /* 0x0000777104057816 */ /* 0x000fe200000000ff */
[----:B------:R-:W-:Y:S01]  /*09a0*/  VIADD R2, R21, 0xf3000000 ;  /* 0xf300000015027836 */ /* 0x000fe20000000000 */
[----:B------:R-:W-:-:S02]  /*09b0*/  PRMT R10, R10, 0x7773, RZ ;  /* 0x000077730a0a7816 */ /* 0x000fc400000000ff */
[----:B------:R-:W-:Y:S02]  /*09c0*/  PRMT R4, R0, 0x7771, RZ ;  /* 0x0000777100047816 */ /* 0x000fe400000000ff */
[----:B------:R-:W-:Y:S02]  /*09d0*/  ISETP.GT.U32.AND P0, PT, R2, 0x727fffff, PT ;  /* 0x727fffff0200780c */ /* 0x000fe40003f04070 */
[----:B------:R0:W1:Y:S11]  /*09e0*/  MUFU.RSQ R2, R21 ;  /* 0x0000001500027308 */ /* 0x0000760000001400 */
[----:B0-----:R-:W-:Y:S05]  /*09f0*/  @!P0 BRA `(.L_x_15) ;  /* 0x0000000000108947 */ /* 0x001fea0003800000 */
[----:B------:R-:W-:Y:S01]  /*0a00*/  IMAD.MOV.U32 R0, RZ, RZ, R21 ;  /* 0x000000ffff007224 */ /* 0x000fe200078e0015 */
[----:B-1----:R-:W-:-:S07]  /*0a10*/  MOV R2, 0xa30 ;  /* 0x00000a3000027802 */ /* 0x002fce0000000f00 */
[----:B------:R-:W-:Y:S05]  /*0a20*/  CALL.REL.NOINC `($__internal_1_$__cuda_sm20_sqrt_rn_f32_slowpath) ;  /* 0x0000000400d47944 */ /* 0x000fea0003c00000 */
[----:B------:R-:W-:Y:S05]  /*0a30*/  BRA `(.L_x_16) ;  /* 0x0000000000107947 */ /* 0x000fea0003800000 */
.L_x_15:
[----:B-1----:R-:W-:Y:S01]  /*0a40*/  FMUL.FTZ R0, R21, R2 ;  /* 0x0000000215007220 */ /* 0x002fe20000410000 */
[----:B------:R-:W-:-:S03]  /*0a50*/  FMUL.FTZ R2, R2, 0.5 ;  /* 0x3f00000002027820 */ /* 0x000fc60000410000 */
[----:B------:R-:W-:-:S04]  /*0a60*/  FFMA R21, -R0, R0, R21 ;  /* 0x0000000000157223 */ /* 0x000fc80000000115 */
[----:B------:R-:W-:-:S07]  /*0a70*/  FFMA R0, R21, R2, R0 ;  /* 0x0000000215007223 */ /* 0x000fce0000000000 */
.L_x_16:
[----:B------:R-:W-:Y:S05]  /*0a80*/  BSYNC.RECONVERGENT B0 ;  /* 0x0000000000007941 */ /* 0x000fea0003800200 */
.L_x_14:
[----:B------:R-:W-:Y:S01]  /*0a90*/  PRMT R3, R7, 0x7771, RZ ;  /* 0x0000777107037816 */ /* 0x000fe200000000ff */
[----:B------:R-:W0:Y:S01]  /*0aa0*/  F2I.TRUNC.NTZ R0, R0 ;  /* 0x0000000000007305 */ /* 0x000e22000020f100 */
[----:B------:R-:W-:Y:S01]  /*0ab0*/  PRMT R2, R6, 0x7771, RZ ;  /* 0x0000777106027816 */ /* 0x000fe200000000ff */
[----:B------:R-:W1:Y:S01]  /*0ac0*/  LDCU.64 UR4, c[0x0][0x388] ;  /* 0x00007100ff0477ac */ /* 0x000e620008000a00 */
[----:B------:R-:W-:Y:S01]  /*0ad0*/  BSSY.RECONVERGENT B0, `(.L_x_17) ;  /* 0x0000020000007945 */ /* 0x000fe20003800200 */
[----:B------:R-:W-:Y:S02]  /*0ae0*/  IMAD R14, R14, 0x2, R3 ;  /* 0x000000020e0e7824 */ /* 0x000fe400078e0203 */
[--C-:B------:R-:W-:Y:S01]  /*0af0*/  IMAD.IADD R21, R3, 0x1, R2.reuse ;  /* 0x0000000103157824 */ /* 0x100fe200078e0202 */
[----:B------:R-:W-:Y:S01]  /*0b00*/  PRMT R3, R9, 0x7771, RZ ;  /* 0x0000777109037816 */ /* 0x000fe200000000ff */
[----:B------:R-:W-:Y:S01]  /*0b10*/  IMAD R17, R17, 0x2, R2 ;  /* 0x0000000211117824 */ /* 0x000fe200078e0202 */
[----:B------:R-:W-:Y:S01]  /*0b20*/  PRMT R2, R8, 0x7771, RZ ;  /* 0x0000777108027816 */ /* 0x000fe200000000ff */
[----:B------:R-:W-:-:S03]  /*0b30*/  IMAD R4, R4, 0x2, R21 ;  /* 0x0000000204047824 */ /* 0x000fc600078e0215 */
[----:B------:R-:W-:Y:S01]  /*0b40*/  IADD3 R14, PT, PT, R17, -R14, -R3 ;  /* 0x8000000e110e7210 */ /* 0x000fe20007ffe803 */
[----:B------:R-:W-:Y:S01]  /*0b50*/  IMAD.IADD R4, R3, 0x1, -R4 ;  /* 0x0000000103047824 */ /* 0x000fe200078e0a04 */
[----:B0-----:R-:W-:Y:S02]  /*0b60*/  VIMNMX R0, PT, PT, RZ, R0, !PT ;  /* 0x00000000ff007248 */ /* 0x001fe40007fe0100 */
[----:B------:R-:W-:Y:S01]  /*0b70*/  IADD3 R14, PT, PT, R14, R2, RZ ;  /* 0x000000020e0e7210 */ /* 0x000fe20007ffe0ff */
[----:B------:R-:W-:Y:S01]  /*0b80*/  IMAD R5, R5, 0x2, R4 ;  /* 0x0000000205057824 */ /* 0x000fe200078e0204 */
[----:B------:R-:W-:Y:S02]  /*0b90*/  VIMNMX R0, PT, PT, R0, 0xff, PT ;  /* 0x000000ff00007848 */ /* 0x000fe40003fe0100 */
[----:B-1----:R-:W-:Y:S01]  /*0ba0*/  IADD3 R4, P0, PT, R12, UR4, RZ ;  /* 0x000000040c047c10 */ /* 0x002fe2000ff1e0ff */
[----:B------:R-:W-:Y:S01]  /*0bb0*/  IMAD.IADD R2, R5, 0x1, R2 ;  /* 0x0000000105027824 */ /* 0x000fe200078e0202 */
[----:B------:R-:W-:Y:S01]  /*0bc0*/  LOP3.LUT R3, RZ, R0, RZ, 0x33, !PT ;  /* 0x00000000ff037212 */ /* 0x000fe200078e33ff */
[----:B------:R-:W-:Y:S01]  /*0bd0*/  IMAD R17, R14, R14, RZ ;  /* 0x0000000e0e117224 */ /* 0x000fe200078e02ff */
[----:B------:R-:W-:-:S03]  /*0be0*/  LEA.HI.X.SX32 R5, R12, UR5, 0x1, P0 ;  /* 0x000000050c057c11 */ /* 0x000fc600080f0eff */
[----:B------:R-:W-:Y:S02]  /*0bf0*/  IMAD R17, R2, R2, R17 ;  /* 0x0000000202117224 */ /* 0x000fe400078e0211 */
[----:B------:R0:W-:Y:S03]  /*0c00*/  STG.E.U8 desc[UR6][R4.64], R3 ;  /* 0x0000000304007986 */ /* 0x0001e6000c101106 */
[----:B------:R-:W-:-:S04]  /*0c10*/  I2FP.F32.U32 R0, R17 ;  /* 0x0000001100007245 */ /* 0x000fc80000201000 */
[----:B------:R0:W1:Y:S01]  /*0c20*/  MUFU.RSQ R17, R0 ;  /* 0x0000000000117308 */ /* 0x0000620000001400 */
[----:B------:R-:W-:-:S05]  /*0c30*/  VIADD R2, R0, 0xf3000000 ;  /* 0xf300000000027836 */ /* 0x000fca0000000000 */
[----:B------:R-:W-:-:S13]  /*0c40*/  ISETP.GT.U32.AND P0, PT, R2, 0x727fffff, PT ;  /* 0x727fffff0200780c */ /* 0x000fda0003f04070 */
[----:B01----:R-:W-:Y:S05]  /*0c50*/  @!P0 BRA `(.L_x_18) ;  /* 0x00000000000c8947 */ /* 0x003fea0003800000 */
[----:B------:R-:W-:-:S07]  /*0c60*/  MOV R2, 0xc80 ;  /* 0x00000c8000027802 */ /* 0x000fce0000000f00 */
[----:B------:R-:W-:Y:S05]  /*0c70*/  CALL.REL.NOINC `($__internal_1_$__cuda_sm20_sqrt_rn_f32_slowpath) ;  /* 0x0000000400407944 */ /* 0x000fea0003c00000 */
[----:B------:R-:W-:Y:S05]  /*0c80*/  BRA `(.L_x_19) ;  /* 0x0000000000107947 */ /* 0x000fea0003800000 */
.L_x_18:
[----:B------:R-:W-:Y:S01]  /*0c90*/  FMUL.FTZ R3, R0, R17 ;  /* 0x0000001100037220 */ /* 0x000fe20000410000 */
[----:B------:R-:W-:-:S03]  /*0ca0*/  FMUL.FTZ R17, R17, 0.5 ;  /* 0x3f00000011117820 */ /* 0x000fc60000410000 */
[----:B------:R-:W-:-:S04]  /*0cb0*/  FFMA R0, -R3, R3, R0 ;  /* 0x0000000303007223 */ /* 0x000fc80000000100 */
[----:B------:R-:W-:-:S07]  /*0cc0*/  FFMA R0, R0, R17, R3 ;  /* 0x0000001100007223 */ /* 0x000fce0000000003 */
.L_x_19:
[----:B------:R-:W-:Y:S05]  /*0cd0*/  BSYNC.RECONVERGENT B0 ;  /* 0x0000000000007941 */ /* 0x000fea0003800200 */
.L_x_17:
[----:B------:R-:W-:Y:S01]  /*0ce0*/  PRMT R2, R7, 0x7772, RZ ;  /* 0x0000777207027816 */ /* 0x000fe200000000ff */
[----:B------:R-:W0:Y:S01]  /*0cf0*/  F2I.TRUNC.NTZ R0, R0 ;  /* 0x0000000000007305 */ /* 0x000e22000020f100 */
[----:B------:R-:W-:Y:S01]  /*0d00*/  PRMT R3, R6, 0x7772, RZ ;  /* 0x0000777206037816 */ /* 0x000fe200000000ff */
[----:B------:R-:W-:Y:S02]  /*0d10*/  BSSY.RECONVERGENT B0, `(.L_x_20) ;  /* 0x000001e000007945 */ /* 0x000fe40003800200 */
[----:B------:R-:W-:Y:S02]  /*0d20*/  IMAD R11, R11, 0x2, R2 ;  /* 0x000000020b0b7824 */ /* 0x000fe400078e0202 */
[--C-:B------:R-:W-:Y:S02]  /*0d30*/  IMAD.IADD R2, R2, 0x1, R3.reuse ;  /* 0x0000000102027824 */ /* 0x100fe400078e0203 */
[----:B------:R-:W-:Y:S01]  /*0d40*/  IMAD R12, R13, 0x2, R3 ;  /* 0x000000020d0c7824 */ /* 0x000fe200078e0203 */
[----:B------:R-:W-:Y:S01]  /*0d50*/  PRMT R3, R9, 0x7772, RZ ;  /* 0x0000777209037816 */ /* 0x000fe200000000ff */
[----:B------:R-:W-:-:S03]  /*0d60*/  IMAD R2, R19, 0x2, R2 ;  /* 0x0000000213027824 */ /* 0x000fc600078e0202 */
[----:B------:R-:W-:Y:S01]  /*0d70*/  IADD3 R11, PT, PT, R12, -R11, -R3 ;  /* 0x8000000b0c0b7210 */ /* 0x000fe20007ffe803 */
[----:B------:R-:W-:Y:S01]  /*0d80*/  IMAD.IADD R3, R3, 0x1, -R2 ;  /* 0x0000000103037824 */ /* 0x000fe200078e0a02 */
[----:B------:R-:W-:Y:S02]  /*0d90*/  PRMT R12, R8, 0x7772, RZ ;  /* 0x00007772080c7816 */ /* 0x000fe400000000ff */
[----:B0-----:R-:W-:Y:S01]  /*0da0*/  VIMNMX R0, PT, PT, RZ, R0, !PT ;  /* 0x00000000ff007248 */ /* 0x001fe20007fe0100 */
[----:B------:R-:W-:Y:S02]  /*0db0*/  IMAD R3, R16, 0x2, R3 ;  /* 0x0000000210037824 */ /* 0x000fe400078e0203 */
[--C-:B------:R-:W-:Y:S01]  /*0dc0*/  IMAD.IADD R11, R11, 0x1, R12.reuse ;  /* 0x000000010b0b7824 */ /* 0x100fe200078e020c */
[----:B------:R-:W-:Y:S01]  /*0dd0*/  VIMNMX R0, PT, PT, R0, 0xff, PT ;  /* 0x000000ff00007848 */ /* 0x000fe20003fe0100 */
[----:B------:R-:W-:Y:S02]  /*0de0*/  IMAD.IADD R12, R3, 0x1, R12 ;  /* 0x00000001030c7824 */ /* 0x000fe400078e020c */
[----:B------:R-:W-:Y:S01]  /*0df0*/  IMAD R11, R11, R11, RZ ;  /* 0x0000000b0b0b7224 */ /* 0x000fe200078e02ff */
[----:B------:R-:W-:-:S03]  /*0e00*/  LOP3.LUT R3, RZ, R0, RZ, 0x33, !PT ;  /* 0x00000000ff037212 */ /* 0x000fc600078e33ff */
        /* <DEDUP_REMOVED lines=10> */
.L_x_21:
[----:B------:R-:W-:Y:S01]  /*0eb0*/  FMUL.FTZ R3, R0, R11 ;  /* 0x0000000b00037220 */ /* 0x000fe20000410000 */
[----:B------:R-:W-:-:S03]  /*0ec0*/  FMUL.FTZ R11, R11, 0.5 ;  /* 0x3f0000000b0b7820 */ /* 0x000fc60000410000 */
[----:B------:R-:W-:-:S04]  /*0ed0*/  FFMA R0, -R3, R3, R0 ;  /* 0x0000000303007223 */ /* 0x000fc80000000100 */
[----:B------:R-:W-:-:S07]  /*0ee0*/  FFMA R0, R0, R11, R3 ;  /* 0x0000000b00007223 */ /* 0x000fce0000000003 */
.L_x_22:
[----:B------:R-:W-:Y:S05]  /*0ef0*/  BSYNC.RECONVERGENT B0 ;  /* 0x0000000000007941 */ /* 0x000fea0003800200 */
.L_x_20:
[----:B------:R-:W-:Y:S01]  /*0f00*/  PRMT R7, R7, 0x7773, RZ ;  /* 0x0000777307077816 */ /* 0x000fe200000000ff */
[----:B------:R-:W0:Y:S01]  /*0f10*/  F2I.TRUNC.NTZ R0, R0 ;  /* 0x0000000000007305 */ /* 0x000e22000020f100 */
[----:B------:R-:W-:Y:S01]  /*0f20*/  PRMT R6, R6, 0x7773, RZ ;  /* 0x0000777306067816 */ /* 0x000fe200000000ff */
[----:B------:R-:W-:Y:S01]  /*0f30*/  BSSY.RECONVERGENT B0, `(.L_x_23) ;  /* 0x000001e000007945 */ /* 0x000fe20003800200 */
[----:B------:R-:W-:Y:S01]  /*0f40*/  PRMT R9, R9, 0x7773, RZ ;  /* 0x0000777309097816 */ /* 0x000fe200000000ff */
[----:B------:R-:W-:Y:S01]  /*0f50*/  IMAD R10, R10, 0x2, R7 ;  /* 0x000000020a0a7824 */ /* 0x000fe200078e0207 */
[----:B------:R-:W-:Y:S01]  /*0f60*/  LEA R15, R15, R6, 0x1 ;  /* 0x000000060f0f7211 */ /* 0x000fe200078e08ff */
[----:B------:R-:W-:Y:S01]  /*0f70*/  IMAD.IADD R7, R7, 0x1, R6 ;  /* 0x0000000107077824 */ /* 0x000fe200078e0206 */
[----:B------:R-:W-:Y:S02]  /*0f80*/  PRMT R8, R8, 0x7773, RZ ;  /* 0x0000777308087816 */ /* 0x000fe400000000ff */
[----:B------:R-:W-:Y:S01]  /*0f90*/  IADD3 R10, PT, PT, R15, -R10, -R9 ;  /* 0x8000000a0f0a7210 */ /* 0x000fe20007ffe809 */
[----:B------:R-:W-:-:S04]  /*0fa0*/  IMAD R7, R20, 0x2, R7 ;  /* 0x0000000214077824 */ /* 0x000fc800078e0207 */
[----:B------:R-:W-:Y:S01]  /*0fb0*/  IMAD.IADD R7, R9, 0x1, -R7 ;  /* 0x0000000109077824 */ /* 0x000fe200078e0a07 */
[----:B0-----:R-:W-:Y:S01]  /*0fc0*/  VIMNMX R0, PT, PT, RZ, R0, !PT ;  /* 0x00000000ff007248 */ /* 0x001fe20007fe0100 */
[--C-:B------:R-:W-:Y:S02]  /*0fd0*/  IMAD.IADD R10, R10, 0x1, R8.reuse ;  /* 0x000000010a0a7824 */ /* 0x100fe400078e0208 */
[----:B------:R-:W-:Y:S01]  /*0fe0*/  IMAD R7, R18, 0x2, R7 ;  /* 0x0000000212077824 */ /* 0x000fe200078e0207 */
[----:B------:R-:W-:Y:S01]  /*0ff0*/  VIMNMX R0, PT, PT, R0, 0xff, PT ;  /* 0x000000ff00007848 */ /* 0x000fe20003fe0100 */
[----:B------:R-:W-:Y:S02]  /*1000*/  IMAD R10, R10, R10, RZ ;  /* 0x0000000a0a0a7224 */ /* 0x000fe400078e02ff */
[----:B------:R-:W-:Y:S01]  /*1010*/  IMAD.IADD R7, R7, 0x1, R8 ;  /* 0x0000000107077824 */ /* 0x000fe200078e0208 */
        /* <DEDUP_REMOVED lines=11> */
.L_x_24:
[----:B------:R-:W-:Y:S01]  /*10d0*/  FMUL.FTZ R3, R0, R7 ;  /* 0x0000000700037220 */ /* 0x000fe20000410000 */
[----:B------:R-:W-:-:S03]  /*10e0*/  FMUL.FTZ R7, R7, 0.5 ;  /* 0x3f00000007077820 */ /* 0x000fc60000410000 */
[----:B------:R-:W-:-:S04]  /*10f0*/  FFMA R0, -R3, R3, R0 ;  /* 0x0000000303007223 */ /* 0x000fc80000000100 */
[----:B------:R-:W-:-:S07]  /*1100*/  FFMA R0, R0, R7, R3 ;  /* 0x0000000700007223 */ /* 0x000fce0000000003 */
.L_x_25:
[----:B------:R-:W-:Y:S05]  /*1110*/  BSYNC.RECONVERGENT B0 ;  /* 0x0000000000007941 */ /* 0x000fea0003800200 */
.L_x_23:
[----:B------:R-:W0:Y:S02]  /*1120*/  F2I.TRUNC.NTZ R0, R0 ;  /* 0x0000000000007305 */ /* 0x000e24000020f100 */
[----:B0-----:R-:W-:-:S04]  /*1130*/  VIMNMX R2, PT, PT, RZ, R0, !PT ;  /* 0x00000000ff027248 */ /* 0x001fc80007fe0100 */
[----:B------:R-:W-:-:S04]  /*1140*/  VIMNMX R2, PT, PT, R2, 0xff, PT ;  /* 0x000000ff02027848 */ /* 0x000fc80003fe0100 */
[----:B------:R-:W-:-:S05]  /*1150*/  LOP3.LUT R3, RZ, R2, RZ, 0x33, !PT ;  /* 0x00000002ff037212 */ /* 0x000fca00078e33ff */
[----:B------:R-:W-:Y:S01]  /*1160*/  STG.E.U8 desc[UR6][R4.64+0x3], R3 ;  /* 0x0000030304007986 */ /* 0x000fe2000c101106 */
[----:B------:R-:W-:Y:S05]  /*1170*/  EXIT ;  /* 0x000000000000794d */ /* 0x000fea0003800000 */
        .weak           $__internal_1_$__cuda_sm20_sqrt_rn_f32_slowpath
        .type           $__internal_1_$__cuda_sm20_sqrt_rn_f32_slowpath,@function
        .size           $__internal_1_$__cuda_sm20_sqrt_rn_f32_slowpath,(.L_x_38 - $__internal_1_$__cuda_sm20_sqrt_rn_f32_slowpath)
$__internal_1_$__cuda_sm20_sqrt_rn_f32_slowpath:
[----:B------:R-:W-:-:S13]  /*1180*/  LOP3.LUT P0, RZ, R0, 0x7fffffff, RZ, 0xc0, !PT ;  /* 0x7fffffff00ff7812 */ /* 0x000fda000780c0ff */
[----:B------:R-:W-:Y:S01]  /*1190*/  @!P0 IMAD.MOV.U32 R3, RZ, RZ, R0 ;  /* 0x000000ffff038224 */ /* 0x000fe200078e0000 */
[----:B------:R-:W-:Y:S06]  /*11a0*/  @!P0 BRA `(.L_x_26) ;  /* 0x0000000000408947 */ /* 0x000fec0003800000 */
[----:B------:R-:W-:-:S13]  /*11b0*/  FSETP.GEU.FTZ.AND P0, PT, R0, RZ, PT ;  /* 0x000000ff0000720b */ /* 0x000fda0003f1e000 */
        /* <DEDUP_REMOVED lines=9> */
[----:B------:R-:W-:-:S03]  /*1250*/  @P0 FMUL.FTZ R22, R22, 0.5 ;  /* 0x3f00000016160820 */ /* 0x000fc60000410000 */
[----:B------:R-:W-:-:S04]  /*1260*/  @P0 FADD.FTZ R3, -R24, -RZ ;  /* 0x800000ff18030221 */ /* 0x000fc80000010100 */
[----:B------:R-:W-:Y:S01]  /*1270*/  @P0 FFMA R23, R24, R3, R21 ;  /* 0x0000000318170223 */ /* 0x000fe20000000015 */
[----:B------:R-:W-:-:S03]  /*1280*/  @!P0 IMAD.MOV.U32 R3, RZ, RZ, R0 ;  /* 0x000000ffff038224 */ /* 0x000fc600078e0000 */
[----:B------:R-:W-:-:S04]  /*1290*/  @P0 FFMA R22, R23, R22, R24 ;  /* 0x0000001617160223 */ /* 0x000fc80000000018 */
[----:B------:R-:W-:-:S07]  /*12a0*/  @P0 FMUL.FTZ R3, R22, 2.3283064365386962891e-10 ;  /* 0x2f80000016030820 */ /* 0x000fce0000410000 */
.L_x_26:
[----:B------:R-:W-:Y:S02]  /*12b0*/  IMAD.MOV.U32 R0, RZ, RZ, R3 ;  /* 0x000000ffff007224 */ /* 0x000fe400078e0003 */
[----:B------:R-:W-:-:S04]  /*12c0*/  IMAD.MOV.U32 R3, RZ, RZ, 0x0 ;  /* 0x00000000ff037424 */ /* 0x000fc800078e00ff */
[----:B------:R-:W-:Y:S05]  /*12d0*/  RET.REL.NODEC R2 `(_Z12sobel_sharedPKhPhii) ;  /* 0xffffffec02487950 */ /* 0x000fea0003c3ffff */
.L_x_27:
        /* <DEDUP_REMOVED lines=10> */
.L_x_38:


//--------------------- .text._Z15gaussian_sharedPKhPhii --------------------------
	.section	.text._Z15gaussian_sharedPKhPhii,"ax",@progbits
	.align	128
        .global         _Z15gaussian_sharedPKhPhii
        .type           _Z15gaussian_sharedPKhPhii,@function
        .size           _Z15gaussian_sharedPKhPhii,(.L_x_44 - _Z15gaussian_sharedPKhPhii)
        .other          _Z15gaussian_sharedPKhPhii,@"STO_CUDA_ENTRY STV_DEFAULT"
_Z15gaussian_sharedPKhPhii:
.text._Z15gaussian_sharedPKhPhii:
        /* <DEDUP_REMOVED lines=13> */
[----:B------:R-:W-:-:S03]  /*00d0*/  ISETP.NE.AND P1, PT, R0, RZ, PT ;  /* 0x000000ff0000720c */ /* 0x000fc60003f25270 */
[C---:B------:R-:W-:Y:S01]  /*00e0*/  IMAD.IADD R15, R3.reuse, 0x1, R0 ;  /* 0x00000001030f7824 */ /* 0x040fe200078e0200 */
[----:B------:R-:W-:-:S04]  /*00f0*/  VIMNMX R19, PT, PT, R3, 0x1, !PT ;  /* 0x0000000103137848 */ /* 0x000fc80007fe0100 */
[----:B------:R-:W-:Y:S02]  /*0100*/  VIMNMX R9, PT, PT, RZ, R15, !PT ;  /* 0x0000000fff097248 */ /* 0x000fe40007fe0100 */
[----:B------:R-:W-:Y:S01]  /*0110*/  VIMNMX R21, PT, PT, R15, -0x1, !PT ;  /* 0xffffffff0f157848 */ /* 0x000fe20007fe0100 */
[C---:B--2---:R-:W-:Y:S02]  /*0120*/  IMAD R7, R6.reuse, UR5, RZ ;  /* 0x0000000506077c24 */ /* 0x044fe4000f8e02ff */
[----:B------:R-:W-:Y:S02]  /*0130*/  VIADD R23, R6, 0xffffffff ;  /* 0xffffffff06177836 */ /* 0x000fe40000000000 */
[C---:B---3--:R-:W-:Y:S01]  /*0140*/  IMAD.IADD R14, R7.reuse, 0x1, R18 ;  /* 0x00000001070e7824 */ /* 0x048fe200078e0212 */
[----:B------:R-:W-:Y:S02]  /*0150*/  VIMNMX.U32 R6, PT, PT, R7, 0x1, !PT ;  /* 0x0000000107067848 */ /* 0x000fe40007fe0000 */
[----:B------:R-:W-:Y:S01]  /*0160*/  ISETP.GE.U32.AND P2, PT, R18, R23, PT ;  /* 0x000000171200720c */ /* 0x000fe20003f46070 */
[----:B0-----:R-:W-:-:S02]  /*0170*/  VIADD R2, R4, 0xffffffff ;  /* 0xffffffff04027836 */ /* 0x001fc40000000000 */
[----:B------:R-:W-:-:S03]  /*0180*/  VIADD R11, R5, 0xffffffff ;  /* 0xffffffff050b7836 */ /* 0x000fc60000000000 */
[----:B------:R-:W-:Y:S02]  /*0190*/  VIMNMX R3, PT, PT, R9, R2, PT ;  /* 0x0000000209037248 */ /* 0x000fe40003fe0100 */
[----:B------:R-:W-:Y:S02]  /*01a0*/  VIMNMX R13, PT, PT, R14, R11, PT ;  /* 0x0000000b0e0d7248 */ /* 0x000fe40003fe0100 */
[--C-:B------:R-:W-:Y:S02]  /*01b0*/  VIADDMNMX R19, R19, 0xffffffff, R2.reuse, PT ;  /* 0xffffffff13137846 */ /* 0x100fe40003800102 */
[----:B------:R-:W-:Y:S01]  /*01c0*/  VIADDMNMX R21, R21, 0x1, R2, PT ;  /* 0x0000000115157846 */ /* 0x000fe20003800102 */
[CC--:B------:R-:W-:Y:S01]  /*01d0*/  IMAD R2, R13.reuse, R4.reuse, R3 ;  /* 0x000000040d027224 */ /* 0x0c0fe200078e0203 */
[----:B------:R-:W-:Y:S01]  /*01e0*/  VIADDMNMX R7, R6, 0xffffffff, R11, PT ;  /* 0xffffffff06077846 */ /* 0x000fe2000380010b */
[----:B------:R-:W-:Y:S01]  /*01f0*/  IMAD R19, R13, R4, R19 ;  /* 0x000000040d137224 */ /* 0x000fe200078e0213 */
[----:B------:R-:W-:Y:S01]  /*0200*/  VIADDMNMX R9, R4, 0xffffffff, R9, PT ;  /* 0xffffffff04097846 */ /* 0x000fe20003800109 */
[----:B------:R-:W-:Y:S01]  /*0210*/  IMAD.SHL.U32 R2, R2, 0x4, RZ ;  /* 0x0000000402027824 */ /* 0x000fe200078e00ff */
[----:B------:R-:W-:Y:S01]  /*0220*/  VIADDMNMX R11, R14, 0x1, R11, PT ;  /* 0x000000010e0b7846 */ /* 0x000fe2000380010b */
[----:B------:R-:W-:-:S02]  /*0230*/  IMAD.SHL.U32 R19, R19, 0x4, RZ ;  /* 0x0000000413137824 */ /* 0x000fc400078e00ff */
[-C--:B------:R-:W-:Y:S01]  /*0240*/  IMAD R3, R7, R4.reuse, R3 ;  /* 0x0000000407037224 */ /* 0x080fe200078e0203 */
[C---:B------:R-:W-:Y:S01]  /*0250*/  IADD3 R6, P0, PT, R2.reuse, UR8, RZ ;  /* 0x0000000802067c10 */ /* 0x040fe2000ff1e0ff */
[-C--:B------:R-:W-:Y:S01]  /*0260*/  IMAD R21, R13, R4.reuse, R21 ;  /* 0x000000040d157224 */ /* 0x080fe200078e0215 */
[----:B------:R-:W-:Y:S01]  /*0270*/  IADD3 R8, P4, PT, R19, UR8, RZ ;  /* 0x0000000813087c10 */ /* 0x000fe2000ff9e0ff */
[----:B------:R-:W-:Y:S01]  /*0280*/  IMAD R16, R11, R4, R9 ;  /* 0x000000040b107224 */ /* 0x000fe200078e0209 */
[----:B------:R-:W-:Y:S01]  /*0290*/  LEA.HI.X.SX32 R7, R2, UR9, 0x1, P0 ;  /* 0x0000000902077c11 */ /* 0x000fe200080f0eff */
[----:B------:R-:W-:Y:S01]  /*02a0*/  IMAD.SHL.U32 R21, R21, 0x4, RZ ;  /* 0x0000000415157824 */ /* 0x000fe200078e00ff */
[----:B------:R-:W-:Y:S01]  /*02b0*/  LEA.HI.X.SX32 R9, R19, UR9, 0x1, P4 ;  /* 0x0000000913097c11 */ /* 0x000fe2000a0f0eff */
[----:B------:R-:W-:Y:S02]  /*02c0*/  IMAD.SHL.U32 R11, R3, 0x4, RZ ;  /* 0x00000004030b7824 */ /* 0x000fe400078e00ff */
[----:B----4-:R-:W2:Y:S01]  /*02d0*/  LDG.E.U8.CONSTANT R27, desc[UR6][R6.64] ;  /* 0x00000006061b7981 */ /* 0x010ea2000c1e9100 */
[----:B------:R-:W-:Y:S01]  /*02e0*/  ISETP.NE.AND P4, PT, R18, RZ, PT ;  /* 0x000000ff1200720c */ /* 0x000fe20003f85270 */
[----:B------:R-:W-:Y:S01]  /*02f0*/  IMAD.SHL.U32 R16, R16, 0x4, RZ ;  /* 0x0000000410107824 */ /* 0x000fe200078e00ff */
[----:B------:R-:W-:Y:S01]  /*0300*/  IADD3 R2, P0, PT, R21, UR8, RZ ;  /* 0x0000000815027c10 */ /* 0x000fe2000ff1e0ff */
[----:B------:R-:W3:Y:S01]  /*0310*/  @!P1 LDG.E.U8.CONSTANT R24, desc[UR6][R8.64] ;  /* 0x0000000608189981 */ /* 0x000ee2000c1e9100 */
[----:B------:R-:W-:-:S02]  /*0320*/  IADD3 R12, P5, PT, R11, UR8, RZ ;  /* 0x000000080b0c7c10 */ /* 0x000fc4000ffbe0ff */
[C---:B------:R-:W-:Y:S01]  /*0330*/  IADD3 R10, P6, PT, R16.reuse, UR8, RZ ;  /* 0x00000008100a7c10 */ /* 0x040fe2000ffde0ff */
[----:B------:R-:W0:Y:S01]  /*0340*/  S2UR UR5, SR_CgaCtaId ;  /* 0x00000000000579c3 */ /* 0x000e220000008800 */
[----:B------:R-:W-:Y:S01]  /*0350*/  LEA.HI.X.SX32 R3, R21, UR9, 0x1, P0 ;  /* 0x0000000915037c11 */ /* 0x000fe200080f0eff */
[----:B------:R-:W-:Y:S01]  /*0360*/  VIADD R19, R17, 0x2 ;  /* 0x0000000211137836 */ /* 0x000fe20000000000 */
[----:B------:R-:W-:Y:S01]  /*0370*/  LEA.HI.X.SX32 R13, R11, UR9, 0x1, P5 ;  /* 0x000000090b0d7c11 */ /* 0x000fe2000a8f0eff */
[----:B------:R-:W4:Y:S01]  /*0380*/  LDG.E.U8.CONSTANT R21, desc[UR6][R6.64+0x1] ;  /* 0x0000010606157981 */ /* 0x000f22000c1e9100 */
[----:B------:R-:W-:-:S03]  /*0390*/  LEA.HI.X.SX32 R11, R16, UR9, 0x1, P6 ;  /* 0x00000009100b7c11 */ /* 0x000fc6000b0f0eff */
[----:B------:R-:W5:Y:S04]  /*03a0*/  @P3 LDG.E.U8.CONSTANT R23, desc[UR6][R2.64] ;  /* 0x0000000602173981 */ /* 0x000f68000c1e9100 */
[----:B------:R-:W4:Y:S04]  /*03b0*/  @!P4 LDG.E.U8.CONSTANT R20, desc[UR6][R12.64] ;  /* 0x000000060c14c981 */ /* 0x000f28000c1e9100 */
[----:B------:R-:W4:Y:S01]  /*03c0*/  @P2 LDG.E.U8.CONSTANT R22, desc[UR6][R10.64] ;  /* 0x000000060a162981 */ /* 0x000f22000c1e9100 */
[----:B------:R-:W-:Y:S01]  /*03d0*/  IMAD R18, R19, R18, R19 ;  /* 0x0000001213127224 */ /* 0x000fe200078e0213 */
[----:B------:R-:W-:-:S02]  /*03e0*/  UMOV UR4, 0x400 ;  /* 0x0000040000047882 */ /* 0x000fc40000000000 */
[----:B------:R-:W4:Y:S02]  /*03f0*/  LDG.E.U8.CONSTANT R25, desc[UR6][R6.64+0x3] ;  /* 0x0000030606197981 */ /* 0x000f24000c1e9100 */
[----:B------:R-:W-:Y:S01]  /*0400*/  IADD3 R16, PT, PT, R18, 0x1, R0 ;  /* 0x0000000112107810 */ /* 0x000fe20007ffe000 */
[----:B0-----:R-:W-:Y:S01]  /*0410*/  ULEA UR4, UR5, UR4, 0x18 ;  /* 0x0000000405047291 */ /* 0x001fe2000f8ec0ff */
[----:B------:R-:W4:Y:S04]  /*0420*/  @!P1 LDG.E.U8.CONSTANT R26, desc[UR6][R8.64+0x1] ;  /* 0x00000106081a9981 */ /* 0x000f28000c1e9100 */
[----:B------:R-:W4:Y:S01]  /*0430*/  @!P1 LDG.E.U8.CONSTANT R28, desc[UR6][R8.64+0x2] ;  /* 0x00000206081c9981 */ /* 0x000f22000c1e9100 */
[----:B------:R-:W-:Y:S02]  /*0440*/  LEA R16, R16, UR4, 0x2 ;  /* 0x0000000410107c11 */ /* 0x000fe4000f8e10ff */
[----:B------:R-:W-:Y:S01]  /*0450*/  ISETP.GE.AND P0, PT, R14, R5, PT ;  /* 0x000000050e00720c */ /* 0x000fe20003f06270 */
[----:B------:R-:W4:Y:S04]  /*0460*/  @!P1 LDG.E.U8.CONSTANT R29, desc[UR6][R8.64+0x3] ;  /* 0x00000306081d9981 */ /* 0x000f28000c1e9100 */
[----:B------:R0:W4:Y:S04]  /*0470*/  LDG.E.U8.CONSTANT R5, desc[UR6][R6.64+0x2] ;  /* 0x0000020606057981 */ /* 0x000128000c1e9100 */
[----:B------:R-:W4:Y:S01]  /*0480*/  @!P4 LDG.E.U8.CONSTANT R9, desc[UR6][R12.64+0x1] ;  /* 0x000001060c09c981 */ /* 0x000f22000c1e9100 */
[----:B0-----:R-:W-:-:S03]  /*0490*/  IMAD R7, R19, 0x4, R16 ;  /* 0x0000000413077824 */ /* 0x001fc600078e0210 */
[----:B------:R-:W4:Y:S04]  /*04a0*/  @P3 LDG.E.U8.CONSTANT R6, desc[UR6][R2.64+0x1] ;  /* 0x0000010602063981 */ /* 0x000f28000c1e9100 */
[----:B------:R-:W4:Y:S04]  /*04b0*/  @P2 LDG.E.U8.CONSTANT R8, desc[UR6][R10.64+0x1] ;  /* 0x000001060a082981 */ /* 0x000f28000c1e9100 */
[----:B--2---:R0:W-:Y:S02]  /*04c0*/  STS.U8 [R16], R27 ;  /* 0x0000001b10007388 */ /* 0x0041e40000000000 */
[----:B0-----:R-:W-:-:S05]  /*04d0*/  LEA R27, R18, UR4, 0x2 ;  /* 0x00000004121b7c11 */ /* 0x001fca000f8e10ff */
[----:B---3--:R0:W-:Y:S02]  /*04e0*/  @!P1 STS.U8 [R27], R24 ;  /* 0x000000181b009388 */ /* 0x0081e40000000000 */
[----:B0-----:R-:W-:Y:S02]  /*04f0*/  VIADD R24, R0, 0x1 ;  /* 0x0000000100187836 */ /* 0x001fe40000000000 */
[----:B-----5:R0:W-:Y:S03]  /*0500*/  @P3 STS.U8 [R16+0x4], R23 ;  /* 0x0000041710003388 */ /* 0x0201e60000000000 */
[----:B------:R-:W-:-:S05]  /*0510*/  LEA R24, R24, UR4, 0x2 ;  /* 0x0000000418187c11 */ /* 0x000fca000f8e10ff */
[----:B----4-:R-:W-:Y:S04]  /*0520*/  @!P4 STS.U8 [R24], R20 ;  /* 0x000000141800c388 */ /* 0x010fe80000000000 */
[----:B------:R1:W-:Y:S04]  /*0530*/  @P2 STS.U8 [R7], R22 ;  /* 0x0000001607002388 */ /* 0x0003e80000000000 */
[----:B0-----:R-:W2:Y:S04]  /*0540*/  @P3 LDG.E.U8.CONSTANT R23, desc[UR6][R2.64+0x2] ;  /* 0x0000020602173981 */ /* 0x001ea8000c1e9100 */
[----:B------:R0:W-:Y:S04]  /*0550*/  STS.U8 [R16+0x1], R21 ;  /* 0x0000011510007388 */ /* 0x0001e80000000000 */
[----:B-1----:R-:W3:Y:S04]  /*0560*/  @P2 LDG.E.U8.CONSTANT R22, desc[UR6][R10.64+0x2] ;  /* 0x000002060a162981 */ /* 0x002ee8000c1e9100 */
[----:B------:R-:W4:Y:S04]  /*0570*/  @P3 LDG.E.U8.CONSTANT R20, desc[UR6][R2.64+0x3] ;  /* 0x0000030602143981 */ /* 0x000f28000c1e9100 */
[----:B0-----:R-:W5:Y:S04]  /*0580*/  @!P4 LDG.E.U8.CONSTANT R21, desc[UR6][R12.64+0x2] ;  /* 0x000002060c15c981 */ /* 0x001f68000c1e9100 */
[----:B------:R-:W4:Y:S04]  /*0590*/  @P2 LDG.E.U8.CONSTANT R10, desc[UR6][R10.64+0x3] ;  /* 0x000003060a0a2981 */ /* 0x000f28000c1e9100 */
[----:B------:R-:W4:Y:S04]  /*05a0*/  @!P4 LDG.E.U8.CONSTANT R13, desc[UR6][R12.64+0x3] ;  /* 0x000003060c0dc981 */ /* 0x000f28000c1e9100 */
[----:B------:R0:W-:Y:S04]  /*05b0*/  @!P1 STS.U8 [R27+0x1], R26 ;  /* 0x0000011a1b009388 */ /* 0x0001e80000000000 */
[----:B------:R0:W-:Y:S04]  /*05c0*/  @P3 STS.U8 [R16+0x5], R6 ;  /* 0x0000050610003388 */ /* 0x0001e80000000000 */
[----:B------:R0:W-:Y:S04]  /*05d0*/  @!P4 STS.U8 [R24+0x1], R9 ;  /* 0x000001091800c388 */ /* 0x0001e80000000000 */
[----:B------:R0:W-:Y:S04]  /*05e0*/  @P2 STS.U8 [R7+0x1], R8 ;  /* 0x0000010807002388 */ /* 0x0001e80000000000 */
[----:B------:R0:W-:Y:S04]  /*05f0*/  STS.U8 [R16+0x2], R5 ;  /* 0x0000020510007388 */ /* 0x0001e80000000000 */
[----:B------:R0:W-:Y:S01]  /*0600*/  @!P1 STS.U8 [R27+0x2], R28 ;  /* 0x0000021c1b009388 */ /* 0x0001e20000000000 */
[----:B------:R-:W-:-:S03]  /*0610*/  ISETP.GE.OR P0, PT, R15, R4, P0 ;  /* 0x000000040f00720c */ /* 0x000fc60000706670 */
[----:B--2---:R0:W-:Y:S04]  /*0620*/  @P3 STS.U8 [R16+0x6], R23 ;  /* 0x0000061710003388 */ /* 0x0041e80000000000 */
[----:B-----5:R0:W-:Y:S04]  /*0630*/  @!P4 STS.U8 [R24+0x2], R21 ;  /* 0x000002151800c388 */ /* 0x0201e80000000000 */
[----:B---3--:R0:W-:Y:S04]  /*0640*/  @P2 STS.U8 [R7+0x2], R22 ;  /* 0x0000021607002388 */ /* 0x0081e80000000000 */
[----:B------:R0:W-:Y:S04]  /*0650*/  STS.U8 [R16+0x3], R25 ;  /* 0x0000031910007388 */ /* 0x0001e80000000000 */
[----:B------:R0:W-:Y:S04]  /*0660*/  @!P1 STS.U8 [R27+0x3], R29 ;  /* 0x0000031d1b009388 */ /* 0x0001e80000000000 */
[----:B----4-:R0:W-:Y:S04]  /*0670*/  @P3 STS.U8 [R16+0x7], R20 ;  /* 0x0000071410003388 */ /* 0x0101e80000000000 */
[----:B------:R0:W-:Y:S04]  /*0680*/  @!P4 STS.U8 [R24+0x3], R13 ;  /* 0x0000030d1800c388 */ /* 0x0001e80000000000 */
[----:B------:R0:W-:Y:S01]  /*0690*/  @P2 STS.U8 [R7+0x3], R10 ;  /* 0x0000030a07002388 */ /* 0x0001e20000000000 */
[----:B------:R-:W-:Y:S06]  /*06a0*/  BAR.SYNC.DEFER_BLOCKING 0x0 ;  /* 0x0000000000007b1d */ /* 0x000fec0000010000 */
[----:B------:R-:W-:Y:S05]  /*06b0*/  @P0 EXIT ;  /* 0x000000000000094d */ /* 0x000fea0003800000 */
[----:B------:R-:W-:Y:S01]  /*06c0*/  IMAD.IADD R18, R19, 0x1, R18 ;  /* 0x0000000113127824 */ /* 0x000fe200078e0212 */
[----:B0-----:R-:W-:Y:S01]  /*06d0*/  LDS R7, [R16+-0x4] ;  /* 0xfffffc0010077984 */ /* 0x001fe20000000800 */
[----:B------:R-:W-:Y:S01]  /*06e0*/  IMAD R17, R17, 0x4, R16 ;  /* 0x0000000411117824 */ /* 0x000fe200078e0210 */
[----:B------:R-:W0:Y:S01]  /*06f0*/  LDCU.64 UR8, c[0x0][0x388] ;  /* 0x00007100ff0877ac */ /* 0x000e220008000a00 */
[----:B------:R-:W-:Y:S01]  /*0700*/  IMAD R19, R19, -0x2, R18 ;  /* 0xfffffffe13137824 */ /* 0x000fe200078e0212 */
[----:B------:R-:W-:Y:S01]  /*0710*/  LDS R5, [R16] ;  /* 0x0000000010057984 */ /* 0x000fe20000000800 */
[----:B------:R-:W-:Y:S02]  /*0720*/  IMAD R4, R14, R4, R15 ;  /* 0x000000040e047224 */ /* 0x000fe400078e020f */
[----:B------:R-:W-:Y:S01]  /*0730*/  IMAD.IADD R19, R19, 0x1, R0 ;  /* 0x0000000113137824 */ /* 0x000fe200078e0200 */
[----:B------:R-:W-:Y:S01]  /*0740*/  LDS R16, [R16+0x4] ;  /* 0x0000040010107984 */ /* 0x000fe20000000800 */
[----:B------:R-:W-:-:S03]  /*0750*/  IMAD.SHL.U32 R4, R4, 0x4, RZ ;  /* 0x0000000404047824 */ /* 0x000fc600078e00ff */
[----:B------:R-:W-:-:S05]  /*0760*/  LEA R19, R19, UR4, 0x2 ;  /* 0x0000000413137c11 */ /* 0x000fca000f8e10ff */
[----:B------:R-:W1:Y:S04]  /*0770*/  LDS R9, [R19] ;  /* 0x0000000013097984 */ /* 0x000e680000000800 */
[----:B------:R-:W2:Y:S04]  /*0780*/  LDS R8, [R19+0x4] ;  /* 0x0000040013087984 */ /* 0x000ea80000000800 */
[----:B------:R3:W4:Y:S01]  /*0790*/  LDS R6, [R19+0x8] ;  /* 0x0000080013067984 */ /* 0x0007220000000800 */
[C---:B-1----:R-:W-:Y:S02]  /*07a0*/  PRMT R0, R9.reuse, 0x7770, RZ ;  /* 0x0000777009007816 */ /* 0x042fe400000000ff */
[----:B------:R-:W-:-:S02]  /*07b0*/  PRMT R3, R9, 0x7772, RZ ;  /* 0x0000777209037816 */ /* 0x000fc400000000ff */
[C---:B--2---:R-:W-:Y:S02]  /*07c0*/  PRMT R10, R8.reuse, 0x7770, RZ ;  /* 0x00007770080a7816 */ /* 0x044fe400000000ff */
[----:B------:R-:W-:Y:S02]  /*07d0*/  I2FP.F32.U32 R0, R0 ;  /* 0x0000000000007245 */ /* 0x000fe40000201000 */
[----:B------:R-:W-:Y:S02]  /*07e0*/  PRMT R12, R8, 0x7772, RZ ;  /* 0x00007772080c7816 */ /* 0x000fe400000000ff */
[----:B------:R-:W-:Y:S01]  /*07f0*/  I2FP.F32.U32 R3, R3 ;  /* 0x0000000300037245 */ /* 0x000fe20000201000 */
[----:B------:R-:W-:Y:S01]  /*0800*/  FFMA R0, R0, 0.0625, RZ ;  /* 0x3d80000000007823 */ /* 0x000fe200000000ff */
[----:B------:R-:W-:Y:S02]  /*0810*/  I2FP.F32.U32 R13, R10 ;  /* 0x0000000a000d7245 */ /* 0x000fe40000201000 */
[----:B------:R-:W-:-:S02]  /*0820*/  PRMT R2, R9, 0x7771, RZ ;  /* 0x0000777109027816 */ /* 0x000fc400000000ff */
[----:B---3--:R-:W-:Y:S01]  /*0830*/  I2FP.F32.U32 R19, R12 ;  /* 0x0000000c00137245 */ /* 0x008fe20000201000 */
[----:B------:R-:W-:Y:S01]  /*0840*/  FFMA R12, R3, 0.0625, RZ ;  /* 0x3d800000030c7823 */ /* 0x000fe200000000ff */
[----:B------:R-:W-:Y:S01]  /*0850*/  PRMT R11, R8, 0x7771, RZ ;  /* 0x00007771080b7816 */ /* 0x000fe200000000ff */
[----:B------:R-:W-:Y:S01]  /*0860*/  FFMA R3, R13, 0.125, R0 ;  /* 0x3e0000000d037823 */ /* 0x000fe20000000000 */
[----:B------:R-:W-:Y:S02]  /*0870*/  I2FP.F32.U32 R2, R2 ;  /* 0x0000000200027245 */ /* 0x000fe40000201000 */
[----:B------:R-:W-:Y:S02]  /*0880*/  PRMT R0, R9, 0x7773, RZ ;  /* 0x0000777309007816 */ /* 0x000fe400000000ff */
[----:B------:R-:W-:Y:S01]  /*0890*/  I2FP.F32.U32 R11, R11 ;  /* 0x0000000b000b7245 */ /* 0x000fe20000201000 */
[----:B------:R-:W-:Y:S01]  /*08a0*/  FFMA R2, R2, 0.0625, RZ ;  /* 0x3d80000002027823 */ /* 0x000fe200000000ff */
[----:B------:R-:W-:-:S02]  /*08b0*/  I2FP.F32.U32 R0, R0 ;  /* 0x0000000000007245 */ /* 0x000fc40000201000 */
[----:B----4-:R-:W-:Y:S01]  /*08c0*/  PRMT R13, R6, 0x7772, RZ ;  /* 0x00007772060d7816 */ /* 0x010fe200000000ff */
[----:B------:R-:W-:Y:S01]  /*08d0*/  FFMA R10, R11, 0.125, R2 ;  /* 0x3e0000000b0a7823 */ /* 0x000fe20000000002 */
[----:B------:R-:W-:Y:S01]  /*08e0*/  PRMT R8, R8, 0x7773, RZ ;  /* 0x0000777308087816 */ /* 0x000fe200000000ff */
[----:B------:R-:W-:Y:S01]  /*08f0*/  FFMA R11, R19, 0.125, R12 ;  /* 0x3e000000130b7823 */ /* 0x000fe2000000000c */
[----:B------:R-:W-:Y:S01]  /*0900*/  PRMT R9, R6, 0x7770, RZ ;  /* 0x0000777006097816 */ /* 0x000fe200000000ff */
[----:B------:R-:W-:Y:S01]  /*0910*/  FFMA R18, R0, 0.0625, RZ ;  /* 0x3d80000000127823 */ /* 0x000fe200000000ff */
[----:B------:R-:W-:Y:S01]  /*0920*/  PRMT R12, R6, 0x7771, RZ ;  /* 0x00007771060c7816 */ /* 0x000fe200000000ff */
[----:B------:R-:W1:Y:S01]  /*0930*/  LDS R2, [R17+0x4] ;  /* 0x0000040011027984 */ /* 0x000e620000000800 */
[----:B------:R-:W-:Y:S02]  /*0940*/  I2FP.F32.U32 R0, R13 ;  /* 0x0000000d00007245 */ /* 0x000fe40000201000 */
[----:B------:R-:W-:-:S02]  /*0950*/  I2FP.F32.U32 R19, R8 ;  /* 0x0000000800137245 */ /* 0x000fc40000201000 */
[----:B------:R-:W-:Y:S02]  /*0960*/  I2FP.F32.U32 R8, R9 ;  /* 0x0000000900087245 */ /* 0x000fe40000201000 */
[----:B------:R-:W-:Y:S01]  /*0970*/  I2FP.F32.U32 R9, R12 ;  /* 0x0000000c00097245 */ /* 0x000fe20000201000 */
[----:B------:R-:W-:Y:S01]  /*0980*/  FFMA R12, R0, 0.0625, R11 ;  /* 0x3d800000000c7823 */ /* 0x000fe2000000000b */
[----:B------:R-:W-:Y:S01]  /*0990*/  PRMT R0, R7, 0x7770, RZ ;  /* 0x0000777007007816 */ /* 0x000fe200000000ff */
[----:B------:R-:W-:Y:S01]  /*09a0*/  FFMA R3, R8, 0.0625, R3 ;  /* 0x3d80000008037823 */ /* 0x000fe20000000003 */
[----:B------:R-:W-:Y:S01]  /*09b0*/  PRMT R6, R6, 0x7773, RZ ;  /* 0x0000777306067816 */ /* 0x000fe200000000ff */
[----:B------:R-:W-:Y:S01]  /*09c0*/  FFMA R9, R9, 0.0625, R10 ;  /* 0x3d80000009097823 */ /* 0x000fe2000000000a */
[----:B------:R-:W-:Y:S01]  /*09d0*/  I2FP.F32.U32 R10, R0 ;  /* 0x00000000000a7245 */ /* 0x000fe20000201000 */
[----:B------:R-:W-:Y:S01]  /*09e0*/  FFMA R18, R19, 0.125, R18 ;  /* 0x3e00000013127823 */ /* 0x000fe20000000012 */
[----:B------:R-:W2:Y:S01]  /*09f0*/  LDS R0, [R17+0x8] ;  /* 0x0000080011007984 */ /* 0x000ea20000000800 */
[----:B------:R-:W-:-:S02]  /*0a00*/  I2FP.F32.U32 R13, R6 ;  /* 0x00000006000d7245 */ /* 0x000fc40000201000 */
[----:B------:R-:W-:Y:S01]  /*0a10*/  FFMA R10, R10, 0.125, R3 ;  /* 0x3e0000000a0a7823 */ /* 0x000fe20000000003 */
[C---:B------:R-:W-:Y:S01]  /*0a20*/  PRMT R6, R7.reuse, 0x7771, RZ ;  /* 0x0000777107067816 */ /* 0x040fe200000000ff */
[----:B------:R-:W3:Y:S01]  /*0a30*/  LDS R3, [R17+0xc] ;  /* 0x00000c0011037984 */ /* 0x000ee20000000800 */
[----:B------:R-:W-:Y:S01]  /*0a40*/  PRMT R8, R7, 0x7772, RZ ;  /* 0x0000777207087816 */ /* 0x000fe200000000ff */
[----:B------:R-:W-:Y:S01]  /*0a50*/  FFMA R18, R13, 0.0625, R18 ;  /* 0x3d8000000d127823 */ /* 0x000fe20000000012 */
[----:B------:R-:W-:Y:S02]  /*0a60*/  PRMT R7, R7, 0x7773, RZ ;  /* 0x0000777307077816 */ /* 0x000fe400000000ff */
[----:B------:R-:W-:Y:S02]  /*0a70*/  I2FP.F32.U32 R6, R6 ;  /* 0x0000000600067245 */ /* 0x000fe40000201000 */
[----:B------:R-:W-:Y:S02]  /*0a80*/  I2FP.F32.U32 R7, R7 ;  /* 0x0000000700077245 */ /* 0x000fe40000201000 */
[----:B------:R-:W-:Y:S01]  /*0a90*/  I2FP.F32.U32 R13, R8 ;  /* 0x00000008000d7245 */ /* 0x000fe20000201000 */
[----:B------:R-:W-:Y:S01]  /*0aa0*/  FFMA R11, R6, 0.125, R9 ;  /* 0x3e000000060b7823 */ /* 0x000fe20000000009 */
[----:B------:R-:W-:Y:S01]  /*0ab0*/  PRMT R6, R5, 0x7770, RZ ;  /* 0x0000777005067816 */ /* 0x000fe200000000ff */
[----:B------:R-:W-:Y:S01]  /*0ac0*/  FFMA R18, R7, 0.125, R18 ;  /* 0x3e00000007127823 */ /* 0x000fe20000000012 */
[----:B------:R-:W-:Y:S01]  /*0ad0*/  PRMT R7, R5, 0x7771, RZ ;  /* 0x0000777105077816 */ /* 0x000fe200000000ff */
[----:B------:R-:W-:Y:S01]  /*0ae0*/  FFMA R13, R13, 0.125, R12 ;  /* 0x3e0000000d0d7823 */ /* 0x000fe2000000000c */
[----:B------:R-:W-:-:S02]  /*0af0*/  PRMT R8, R5, 0x7772, RZ ;  /* 0x0000777205087816 */ /* 0x000fc400000000ff */
[----:B------:R-:W-:Y:S02]  /*0b00*/  PRMT R5, R5, 0x7773, RZ ;  /* 0x0000777305057816 */ /* 0x000fe400000000ff */
[----:B------:R-:W-:Y:S02]  /*0b10*/  I2FP.F32.U32 R9, R6 ;  /* 0x0000000600097245 */ /* 0x000fe40000201000 */
[----:B------:R-:W-:Y:S02]  /*0b20*/  PRMT R6, R16, 0x7770, RZ ;  /* 0x0000777010067816 */ /* 0x000fe400000000ff */
[----:B------:R-:W-:Y:S01]  /*0b30*/  I2FP.F32.U32 R5, R5 ;  /* 0x0000000500057245 */ /* 0x000fe20000201000 */
[----:B------:R-:W-:Y:S01]  /*0b40*/  FFMA R9, R9, 0.25, R10 ;  /* 0x3e80000009097823 */ /* 0x000fe2000000000a */
[----:B------:R-:W-:Y:S02]  /*0b50*/  I2FP.F32.U32 R6, R6 ;  /* 0x0000000600067245 */ /* 0x000fe40000201000 */
[----:B------:R-:W-:Y:S01]  /*0b60*/  I2FP.F32.U32 R8, R8 ;  /* 0x0000000800087245 */ /* 0x000fe20000201000 */
[----:B------:R-:W-:Y:S01]  /*0b70*/  FFMA R18, R5, 0.25, R18 ;  /* 0x3e80000005127823 */ /* 0x000fe20000000012 */
[----:B------:R-:W-:Y:S01]  /*0b80*/  I2FP.F32.U32 R12, R7 ;  /* 0x00000007000c7245 */ /* 0x000fe20000201000 */
[----:B------:R-:W-:Y:S01]  /*0b90*/  FFMA R9, R6, 0.125, R9 ;  /* 0x3e00000006097823 */ /* 0x000fe20000000009 */
[----:B------:R-:W-:Y:S01]  /*0ba0*/  PRMT R5, R16, 0x7771, RZ ;  /* 0x0000777110057816 */ /* 0x000fe200000000ff */
[----:B------:R-:W-:Y:S01]  /*0bb0*/  FFMA R13, R8, 0.25, R13 ;  /* 0x3e800000080d7823 */ /* 0x000fe2000000000d */
[----:B------:R-:W-:Y:S01]  /*0bc0*/  PRMT R6, R16, 0x7772, RZ ;  /* 0x0000777210067816 */ /* 0x000fe200000000ff */
[----:B------:R-:W-:Y:S01]  /*0bd0*/  FFMA R11, R12, 0.25, R11 ;  /* 0x3e8000000c0b7823 */ /* 0x000fe2000000000b */
[----:B------:R-:W-:-:S02]  /*0be0*/  I2FP.F32.U32 R8, R5 ;  /* 0x0000000500087245 */ /* 0x000fc40000201000 */
[----:B-1----:R-:W-:Y:S02]  /*0bf0*/  PRMT R7, R2, 0x7771, RZ ;  /* 0x0000777102077816 */ /* 0x002fe400000000ff */
[----:B------:R-:W-:Y:S01]  /*0c00*/  I2FP.F32.U32 R10, R6 ;  /* 0x00000006000a7245 */ /* 0x000fe20000201000 */
[----:B------:R-:W-:Y:S01]  /*0c10*/  FFMA R8, R8, 0.125, R11 ;  /* 0x3e00000008087823 */ /* 0x000fe2000000000b */
[----:B------:R-:W-:Y:S02]  /*0c20*/  PRMT R5, R2, 0x7770, RZ ;  /* 0x0000777002057816 */ /* 0x000fe400000000ff */
[----:B------:R-:W-:Y:S01]  /*0c30*/  I2FP.F32.U32 R7, R7 ;  /* 0x0000000700077245 */ /* 0x000fe20000201000 */
[----:B------:R-:W-:Y:S01]  /*0c40*/  FFMA R13, R10, 0.125, R13 ;  /* 0x3e0000000a0d7823 */ /* 0x000fe2000000000d */
[----:B------:R-:W-:Y:S02]  /*0c50*/  I2FP.F32.U32 R6, R5 ;  /* 0x0000000500067245 */ /* 0x000fe40000201000 */
[----:B------:R-:W-:Y:S01]  /*0c60*/  PRMT R5, R2, 0x7772, RZ ;  /* 0x0000777202057816 */ /* 0x000fe200000000ff */
[----:B------:R-:W-:Y:S01]  /*0c70*/  FFMA R10, R7, 0.0625, R8 ;  /* 0x3d800000070a7823 */ /* 0x000fe20000000008 */
[----:B--2---:R-:W-:Y:S01]  /*0c80*/  PRMT R7, R0, 0x7770, RZ ;  /* 0x0000777000077816 */ /* 0x004fe200000000ff */
[----:B------:R-:W-:Y:S01]  /*0c90*/  FFMA R6, R6, 0.0625, R9 ;  /* 0x3d80000006067823 */ /* 0x000fe20000000009 */
[----:B------:R-:W-:-:S02]  /*0ca0*/  I2FP.F32.U32 R12, R5 ;  /* 0x00000005000c7245 */ /* 0x000fc40000201000 */
[----:B------:R-:W-:Y:S02]  /*0cb0*/  PRMT R16, R16, 0x7773, RZ ;  /* 0x0000777310107816 */ /* 0x000fe400000000ff */
[----:B---3--:R-:W-:Y:S01]  /*0cc0*/  PRMT R5, R3, 0x7770, RZ ;  /* 0x0000777003057816 */ /* 0x008fe200000000ff */
[----:B------:R-:W-:Y:S01]  /*0cd0*/  FFMA R12, R12, 0.0625, R13 ;  /* 0x3d8000000c0c7823 */ /* 0x000fe2000000000d */
[----:B------:R-:W-:Y:S02]  /*0ce0*/  I2FP.F32.U32 R7, R7 ;  /* 0x0000000700077245 */ /* 0x000fe40000201000 */
[----:B------:R-:W-:Y:S02]  /*0cf0*/  PRMT R8, R0, 0x7771, RZ ;  /* 0x0000777100087816 */ /* 0x000fe400000000ff */
[----:B------:R-:W-:Y:S01]  /*0d00*/  I2FP.F32.U32 R17, R16 ;  /* 0x0000001000117245 */ /* 0x000fe20000201000 */
[----:B------:R-:W-:Y:S01]  /*0d10*/  FFMA R6, R7, 0.125, R6 ;  /* 0x3e00000007067823 */ /* 0x000fe20000000006 */
[----:B------:R-:W-:-:S02]  /*0d20*/  PRMT R2, R2, 0x7773, RZ ;  /* 0x0000777302027816 */ /* 0x000fc400000000ff */
[----:B------:R-:W-:Y:S01]  /*0d30*/  I2FP.F32.U32 R9, R5 ;  /* 0x0000000500097245 */ /* 0x000fe20000201000 */
[----:B------:R-:W-:Y:S01]  /*0d40*/  FFMA R17, R17, 0.125, R18 ;  /* 0x3e00000011117823 */ /* 0x000fe20000000012 */
[----:B------:R-:W-:Y:S02]  /*0d50*/  I2FP.F32.U32 R11, R8 ;  /* 0x00000008000b7245 */ /* 0x000fe40000201000 */
[C---:B------:R-:W-:Y:S01]  /*0d60*/  PRMT R5, R0.reuse, 0x7772, RZ ;  /* 0x0000777200057816 */ /* 0x040fe200000000ff */
[----:B------:R-:W-:Y:S01]  /*0d70*/  FFMA R9, R9, 0.0625, R6 ;  /* 0x3d80000009097823 */ /* 0x000fe20000000006 */
[----:B------:R-:W-:Y:S01]  /*0d80*/  I2FP.F32.U32 R2, R2 ;  /* 0x0000000200027245 */ /* 0x000fe20000201000 */
[----:B------:R-:W-:Y:S01]  /*0d90*/  FFMA R10, R11, 0.125, R10 ;  /* 0x3e0000000b0a7823 */ /* 0x000fe2000000000a */
[----:B------:R-:W-:Y:S02]  /*0da0*/  PRMT R0, R0, 0x7773, RZ ;  /* 0x0000777300007816 */ /* 0x000fe400000000ff */
[C---:B------:R-:W-:Y:S01]  /*0db0*/  PRMT R7, R3.reuse, 0x7771, RZ ;  /* 0x0000777103077816 */ /* 0x040fe200000000ff */
[----:B------:R-:W-:Y:S01]  /*0dc0*/  FFMA R2, R2, 0.0625, R17 ;  /* 0x3d80000002027823 */ /* 0x000fe20000000011 */
[----:B------:R-:W-:-:S02]  /*0dd0*/  PRMT R6, R3, 0x7772, RZ ;  /* 0x0000777203067816 */ /* 0x000fc400000000ff */
[----:B------:R-:W-:Y:S02]  /*0de0*/  I2FP.F32.U32 R5, R5 ;  /* 0x0000000500057245 */ /* 0x000fe40000201000 */
[----:B------:R-:W-:Y:S02]  /*0df0*/  I2FP.F32.U32 R11, R0 ;  /* 0x00000000000b7245 */ /* 0x000fe40000201000 */
[----:B------:R-:W-:Y:S01]  /*0e00*/  PRMT R3, R3, 0x7773, RZ ;  /* 0x0000777303037816 */ /* 0x000fe200000000ff */
[----:B------:R-:W-:Y:S01]  /*0e10*/  FFMA R5, R5, 0.125, R12 ;  /* 0x3e00000005057823 */ /* 0x000fe2000000000c */
[----:B------:R-:W-:Y:S01]  /*0e20*/  I2FP.F32.U32 R7, R7 ;  /* 0x0000000700077245 */ /* 0x000fe20000201000 */
[----:B------:R-:W-:Y:S01]  /*0e30*/  FFMA R2, R11, 0.125, R2 ;  /* 0x3e0000000b027823 */ /* 0x000fe20000000002 */
[----:B------:R-:W-:Y:S02]  /*0e40*/  I2FP.F32.U32 R6, R6 ;  /* 0x0000000600067245 */ /* 0x000fe40000201000 */
[----:B------:R-:W-:Y:S01]  /*0e50*/  I2FP.F32.U32 R3, R3 ;  /* 0x0000000300037245 */ /* 0x000fe20000201000 */
[----:B------:R-:W-:Y:S01]  /*0e60*/  FFMA R7, R7, 0.0625, R10 ;  /* 0x3d80000007077823 */ /* 0x000fe2000000000a */
[----:B------:R-:W-:Y:S01]  /*0e70*/  FMNMX R9, RZ, R9, !PT ;  /* 0x00000009ff097209 */ /* 0x000fe20007800000 */
[----:B------:R-:W-:-:S02]  /*0e80*/  FFMA R5, R6, 0.0625, R5 ;  /* 0x3d80000006057823 */ /* 0x000fc40000000005 */
[----:B------:R-:W-:Y:S01]  /*0e90*/  FFMA R2, R3, 0.0625, R2 ;  /* 0x3d80000003027823 */ /* 0x000fe20000000002 */
[----:B------:R-:W-:Y:S02]  /*0ea0*/  FMNMX R7, RZ, R7, !PT ;  /* 0x00000007ff077209 */ /* 0x000fe40007800000 */
[----:B------:R-:W-:Y:S02]  /*0eb0*/  FMNMX R5, RZ, R5, !PT ;  /* 0x00000005ff057209 */ /* 0x000fe40007800000 */
[----:B------:R-:W-:Y:S02]  /*0ec0*/  FMNMX R2, RZ, R2, !PT ;  /* 0x00000002ff027209 */ /* 0x000fe40007800000 */
[----:B------:R-:W-:Y:S02]  /*0ed0*/  FMNMX R9, R9, 255, PT ;  /* 0x437f000009097809 */ /* 0x000fe40003800000 */
[----:B------:R-:W-:Y:S02]  /*0ee0*/  FMNMX R7, R7, 255, PT ;  /* 0x437f000007077809 */ /* 0x000fe40003800000 */
[----:B------:R-:W-:Y:S01]  /*0ef0*/  FMNMX R5, R5, 255, PT ;  /* 0x437f000005057809 */ /* 0x000fe20003800000 */
[----:B------:R-:W-:Y:S01]  /*0f00*/  FADD.RZ R9, R9, 0.5 ;  /* 0x3f00000009097421 */ /* 0x000fe2000000c000 */
[----:B------:R-:W-:Y:S01]  /*0f10*/  FMNMX R2, R2, 255, PT ;  /* 0x437f000002027809 */ /* 0x000fe20003800000 */
[----:B------:R-:W-:-:S02]  /*0f20*/  FADD.RZ R7, R7, 0.5 ;  /* 0x3f00000007077421 */ /* 0x000fc4000000c000 */
[----:B------:R-:W-:Y:S02]  /*0f30*/  FADD.RZ R5, R5, 0.5 ;  /* 0x3f00000005057421 */ /* 0x000fe4000000c000 */
[----:B------:R-:W-:Y:S01]  /*0f40*/  FADD.RZ R0, R2, 0.5 ;  /* 0x3f00000002007421 */ /* 0x000fe2000000c000 */
[----:B------:R-:W1:Y:S01]  /*0f50*/  F2I.U32.TRUNC.NTZ R9, R9 ;  /* 0x0000000900097305 */ /* 0x000e62000020f000 */
[----:B0-----:R-:W-:-:S04]  /*0f60*/  IADD3 R2, P0, PT, R4, UR8, RZ ;  /* 0x0000000804027c10 */ /* 0x001fc8000ff1e0ff */
[----:B------:R-:W-:-:S03]  /*0f70*/  LEA.HI.X.SX32 R3, R4, UR9, 0x1, P0 ;  /* 0x0000000904037c11 */ /* 0x000fc600080f0eff */
[----:B------:R-:W0:Y:S02]  /*0f80*/  F2I.U32.TRUNC.NTZ R7, R7 ;  /* 0x0000000700077305 */ /* 0x000e24000020f000 */
[----:B-1----:R-:W-:Y:S06]  /*0f90*/  STG.E.U8 desc[UR6][R2.64], R9 ;  /* 0x0000000902007986 */ /* 0x002fec000c101106 */
[----:B------:R-:W1:Y:S01]  /*0fa0*/  F2I.U32.TRUNC.NTZ R5, R5 ;  /* 0x0000000500057305 */ /* 0x000e62000020f000 */
[----:B0-----:R-:W-:Y:S07]  /*0fb0*/  STG.E.U8 desc[UR6][R2.64+0x1], R7 ;  /* 0x0000010702007986 */ /* 0x001fee000c101106 */
[----:B------:R-:W0:Y:S01]  /*0fc0*/  F2I.U32.TRUNC.NTZ R11, R0 ;  /* 0x00000000000b7305 */ /* 0x000e22000020f000 */
[----:B-1----:R-:W-:Y:S04]  /*0fd0*/  STG.E.U8 desc[UR6][R2.64+0x2], R5 ;  /* 0x0000020502007986 */ /* 0x002fe8000c101106 */
[----:B0-----:R-:W-:Y:S01]  /*0fe0*/  STG.E.U8 desc[UR6][R2.64+0x3], R11 ;  /* 0x0000030b02007986 */ /* 0x001fe2000c101106 */
[----:B------:R-:W-:Y:S05]  /*0ff0*/  EXIT ;  /* 0x000000000000794d */ /* 0x000fea0003800000 */
.L_x_28:
        /* <DEDUP_REMOVED lines=16> */
.L_x_44:


//--------------------- .nv.shared._Z14median_textureyPhii --------------------------
	.section	.nv.shared._Z14median_textureyPhii,"aw",@nobits
	.sectionflags	@""
	.align	16
	.zero		1024


//--------------------- .nv.shared.reserved.0     --------------------------
	.section	.nv.shared.reserved.0,"aw",@nobits
	.weak		__nv_reservedSMEM_offset_0_alias
	.size		__nv_reservedSMEM_offset_0_alias, 0, 64
	.other		__nv_reservedSMEM_offset_0_alias,@"STO_CUDA_RESERVED_SHARED STV_DEFAULT"
__nv_reservedSMEM_offset_0_alias:
	.zero		0
	.zero		64


//--------------------- .nv.shared._Z13sobel_textureyPhii --------------------------
	.section	.nv.shared._Z13sobel_textureyPhii,"aw",@nobits
	.sectionflags	@""
	.align	16
	.zero		1024


//--------------------- .nv.shared._Z16gaussian_textureyPhii --------------------------
	.section	.nv.shared._Z16gaussian_textureyPhii,"aw",@nobits
	.sectionflags	@""
	.align	16
	.zero		1024


//--------------------- .nv.shared._Z13median_sharedPKhPhii --------------------------
	.section	.nv.shared._Z13median_sharedPKhPhii,"aw",@nobits
	.sectionflags	@""
	.align	16
	.zero		1024


//--------------------- .nv.shared._Z12sobel_sharedPKhPhii --------------------------
	.section	.nv.shared._Z12sobel_sharedPKhPhii,"aw",@nobits
	.sectionflags	@""
	.align	16
	.zero		1024


//--------------------- .nv.shared._Z15gaussian_sharedPKhPhii --------------------------
	.section	.nv.shared._Z15gaussian_sharedPKhPhii,"aw",@nobits
	.sectionflags	@""
	.align	16
	.zero		1024


//--------------------- .nv.constant0._Z14median_textureyPhii --------------------------
	.section	.nv.constant0._Z14median_textureyPhii,"a",@progbits
	.sectionflags	@""
	.align	4
.nv.constant0._Z14median_textureyPhii:
	.zero		920


//--------------------- .nv.constant0._Z13sobel_textureyPhii --------------------------
	.section	.nv.constant0._Z13sobel_textureyPhii,"a",@progbits
	.sectionflags	@""
	.align	4
.nv.constant0._Z13sobel_textureyPhii:
	.zero		920


//--------------------- .nv.constant0._Z16gaussian_textureyPhii --------------------------
	.section	.nv.constant0._Z16gaussian_textureyPhii,"a",@progbits
	.sectionflags	@""
	.align	4
.nv.constant0._Z16gaussian_textureyPhii:
	.zero		920


//--------------------- .nv.constant0._Z13median_sharedPKhPhii --------------------------
	.section	.nv.constant0._Z13median_sharedPKhPhii,"a",@progbits
	.sectionflags	@""
	.align	4
.nv.constant0._Z13median_sharedPKhPhii:
	.zero		920


//--------------------- .nv.constant0._Z12sobel_sharedPKhPhii --------------------------
	.section	.nv.constant0._Z12sobel_sharedPKhPhii,"a",@progbits
	.sectionflags	@""
	.align	4
.nv.constant0._Z12sobel_sharedPKhPhii:
	.zero		920


//--------------------- .nv.constant0._Z15gaussian_sharedPKhPhii --------------------------
	.section	.nv.constant0._Z15gaussian_sharedPKhPhii,"a",@progbits
	.sectionflags	@""
	.align	4
.nv.constant0._Z15gaussian_sharedPKhPhii:
	.zero		920


//--------------------- SYMBOLS --------------------------

	.type		.nv.reservedSmem.offset0,@object
	.size		.nv.reservedSmem.offset0,0x4
	.type		.nv.reservedSmem.cap,@object
	.size		.nv.reservedSmem.cap,0x4
